//
// Generated by NVIDIA NVVM Compiler
//
// Compiler Build ID: CL-36424714
// Cuda compilation tools, release 13.0, V13.0.88
// Based on NVVM 20.0.0
//

.version 9.0
.target sm_100
.address_size 64

	// .globl	compute_minmax_kernel
// _ZZ21compute_minmax_kernelE10shared_min has been demoted
// _ZZ21compute_minmax_kernelE10shared_max has been demoted
// _ZZ31compute_transfer_entropy_kernelE9shared_te has been demoted
// _ZZ36compute_global_minmax_batched_kernelE10shared_min has been demoted
// _ZZ36compute_global_minmax_batched_kernelE10shared_max has been demoted
// _ZZ32compute_te_matrix_batched_kernelE7hist_3d has been demoted
// _ZZ32compute_te_matrix_batched_kernelE13hist_2d_yf_yp has been demoted
// _ZZ32compute_te_matrix_batched_kernelE13hist_2d_xp_yp has been demoted
// _ZZ32compute_te_matrix_batched_kernelE10hist_1d_yp has been demoted
// _ZZ32compute_te_matrix_batched_kernelE9shared_te has been demoted

.visible .entry compute_minmax_kernel(
	.param .u64 .ptr .align 1 compute_minmax_kernel_param_0,
	.param .u32 compute_minmax_kernel_param_1,
	.param .u64 .ptr .align 1 compute_minmax_kernel_param_2,
	.param .u64 .ptr .align 1 compute_minmax_kernel_param_3
)
{
	.reg .pred 	%p<7>;
	.reg .b32 	%r<18>;
	.reg .b64 	%rd<13>;
	.reg .b64 	%fd<15>;
	// demoted variable
	.shared .align 8 .b8 _ZZ21compute_minmax_kernelE10shared_min[2048];
	// demoted variable
	.shared .align 8 .b8 _ZZ21compute_minmax_kernelE10shared_max[2048];
	ld.param.u64 	%rd4, [compute_minmax_kernel_param_0];
	ld.param.u32 	%r8, [compute_minmax_kernel_param_1];
	ld.param.u64 	%rd2, [compute_minmax_kernel_param_2];
	ld.param.u64 	%rd3, [compute_minmax_kernel_param_3];
	cvta.to.global.u64 	%rd5, %rd4;
	mov.u32 	%r1, %tid.x;
	mov.u32 	%r9, %ctaid.x;
	mov.u32 	%r17, %ntid.x;
	mad.lo.s32 	%r3, %r9, %r17, %r1;
	setp.ge.s32 	%p1, %r3, %r8;
	mul.wide.s32 	%rd6, %r3, 8;
	add.s64 	%rd1, %rd5, %rd6;
	mov.f64 	%fd13, 0d7FE1CCF385EBC8A0;
	@%p1 bra 	$L__BB0_2;
	ld.global.f64 	%fd13, [%rd1];
$L__BB0_2:
	setp.ge.s32 	%p2, %r3, %r8;
	shl.b32 	%r10, %r1, 3;
	mov.u32 	%r11, _ZZ21compute_minmax_kernelE10shared_min;
	add.s32 	%r4, %r11, %r10;
	st.shared.f64 	[%r4], %fd13;
	mov.f64 	%fd14, 0dFFE1CCF385EBC8A0;
	@%p2 bra 	$L__BB0_4;
	ld.global.f64 	%fd14, [%rd1];
$L__BB0_4:
	mov.u32 	%r13, _ZZ21compute_minmax_kernelE10shared_max;
	add.s32 	%r5, %r13, %r10;
	st.shared.f64 	[%r5], %fd14;
	bar.sync 	0;
	setp.lt.u32 	%p3, %r17, 2;
	@%p3 bra 	$L__BB0_8;
$L__BB0_5:
	shr.u32 	%r7, %r17, 1;
	setp.ge.u32 	%p4, %r1, %r7;
	@%p4 bra 	$L__BB0_7;
	ld.shared.f64 	%fd7, [%r4];
	shl.b32 	%r14, %r7, 3;
	add.s32 	%r15, %r4, %r14;
	ld.shared.f64 	%fd8, [%r15];
	min.f64 	%fd9, %fd7, %fd8;
	st.shared.f64 	[%r4], %fd9;
	ld.shared.f64 	%fd10, [%r5];
	add.s32 	%r16, %r5, %r14;
	ld.shared.f64 	%fd11, [%r16];
	max.f64 	%fd12, %fd10, %fd11;
	st.shared.f64 	[%r5], %fd12;
$L__BB0_7:
	bar.sync 	0;
	setp.gt.u32 	%p5, %r17, 3;
	mov.u32 	%r17, %r7;
	@%p5 bra 	$L__BB0_5;
$L__BB0_8:
	setp.ne.s32 	%p6, %r1, 0;
	@%p6 bra 	$L__BB0_10;
	ld.shared.u64 	%rd7, [_ZZ21compute_minmax_kernelE10shared_min];
	cvta.to.global.u64 	%rd8, %rd2;
	atom.global.min.u64 	%rd9, [%rd8], %rd7;
	ld.shared.u64 	%rd10, [_ZZ21compute_minmax_kernelE10shared_max];
	cvta.to.global.u64 	%rd11, %rd3;
	atom.global.max.u64 	%rd12, [%rd11], %rd10;
$L__BB0_10:
	ret;

}
	// .globl	build_histogram_3d_kernel
.visible .entry build_histogram_3d_kernel(
	.param .u64 .ptr .align 1 build_histogram_3d_kernel_param_0,
	.param .u64 .ptr .align 1 build_histogram_3d_kernel_param_1,
	.param .u32 build_histogram_3d_kernel_param_2,
	.param .u32 build_histogram_3d_kernel_param_3,
	.param .u32 build_histogram_3d_kernel_param_4,
	.param .u32 build_histogram_3d_kernel_param_5,
	.param .f64 build_histogram_3d_kernel_param_6,
	.param .f64 build_histogram_3d_kernel_param_7,
	.param .f64 build_histogram_3d_kernel_param_8,
	.param .f64 build_histogram_3d_kernel_param_9,
	.param .u64 .ptr .align 1 build_histogram_3d_kernel_param_10
)
{
	.reg .pred 	%p<10>;
	.reg .b32 	%r<39>;
	.reg .b64 	%rd<15>;
	.reg .b64 	%fd<29>;

	ld.param.u64 	%rd4, [build_histogram_3d_kernel_param_0];
	ld.param.u64 	%rd5, [build_histogram_3d_kernel_param_1];
	ld.param.u32 	%r15, [build_histogram_3d_kernel_param_2];
	ld.param.u32 	%r16, [build_histogram_3d_kernel_param_3];
	ld.param.u32 	%r13, [build_histogram_3d_kernel_param_4];
	ld.param.u32 	%r14, [build_histogram_3d_kernel_param_5];
	ld.param.f64 	%fd8, [build_histogram_3d_kernel_param_6];
	ld.param.f64 	%fd9, [build_histogram_3d_kernel_param_7];
	ld.param.f64 	%fd10, [build_histogram_3d_kernel_param_8];
	ld.param.f64 	%fd11, [build_histogram_3d_kernel_param_9];
	ld.param.u64 	%rd3, [build_histogram_3d_kernel_param_10];
	cvta.to.global.u64 	%rd1, %rd4;
	cvta.to.global.u64 	%rd2, %rd5;
	mov.u32 	%r17, %ctaid.x;
	mov.u32 	%r18, %ntid.x;
	mov.u32 	%r19, %tid.x;
	mad.lo.s32 	%r1, %r17, %r18, %r19;
	mul.lo.s32 	%r2, %r13, %r16;
	not.b32 	%r20, %r2;
	add.s32 	%r21, %r15, %r20;
	setp.ge.s32 	%p1, %r1, %r21;
	@%p1 bra 	$L__BB1_20;
	add.s32 	%r3, %r2, %r1;
	mul.wide.s32 	%rd6, %r3, 8;
	add.s64 	%rd7, %rd2, %rd6;
	ld.global.f64 	%fd1, [%rd7];
	setp.le.f64 	%p2, %fd1, %fd10;
	mov.b32 	%r36, 0;
	@%p2 bra 	$L__BB1_5;
	setp.ltu.f64 	%p3, %fd1, %fd11;
	@%p3 bra 	$L__BB1_4;
	add.s32 	%r36, %r14, -1;
	bra.uni 	$L__BB1_5;
$L__BB1_4:
	sub.f64 	%fd12, %fd1, %fd10;
	sub.f64 	%fd13, %fd11, %fd10;
	div.rn.f64 	%fd14, %fd12, %fd13;
	cvt.rn.f64.s32 	%fd15, %r14;
	mul.f64 	%fd16, %fd14, %fd15;
	cvt.rzi.s32.f64 	%r23, %fd16;
	add.s32 	%r24, %r14, -1;
	min.s32 	%r36, %r23, %r24;
$L__BB1_5:
	setp.lt.s32 	%p4, %r3, %r13;
	@%p4 bra 	$L__BB1_7;
	sub.s32 	%r25, %r3, %r13;
	mul.wide.s32 	%rd8, %r25, 8;
	add.s64 	%rd9, %rd1, %rd8;
	ld.global.f64 	%fd27, [%rd9];
	bra.uni 	$L__BB1_8;
$L__BB1_7:
	ld.global.f64 	%fd27, [%rd1];
$L__BB1_8:
	setp.le.f64 	%p5, %fd27, %fd8;
	mov.b32 	%r37, 0;
	@%p5 bra 	$L__BB1_12;
	setp.ltu.f64 	%p6, %fd27, %fd9;
	@%p6 bra 	$L__BB1_11;
	add.s32 	%r37, %r14, -1;
	bra.uni 	$L__BB1_12;
$L__BB1_11:
	sub.f64 	%fd17, %fd27, %fd8;
	sub.f64 	%fd18, %fd9, %fd8;
	div.rn.f64 	%fd19, %fd17, %fd18;
	cvt.rn.f64.s32 	%fd20, %r14;
	mul.f64 	%fd21, %fd19, %fd20;
	cvt.rzi.s32.f64 	%r27, %fd21;
	add.s32 	%r28, %r14, -1;
	min.s32 	%r37, %r27, %r28;
$L__BB1_12:
	setp.lt.s32 	%p7, %r3, %r13;
	@%p7 bra 	$L__BB1_14;
	sub.s32 	%r29, %r3, %r13;
	mul.wide.s32 	%rd10, %r29, 8;
	add.s64 	%rd11, %rd2, %rd10;
	ld.global.f64 	%fd28, [%rd11];
	bra.uni 	$L__BB1_15;
$L__BB1_14:
	ld.global.f64 	%fd28, [%rd2];
$L__BB1_15:
	setp.le.f64 	%p8, %fd28, %fd10;
	mov.b32 	%r38, 0;
	@%p8 bra 	$L__BB1_19;
	setp.ltu.f64 	%p9, %fd28, %fd11;
	@%p9 bra 	$L__BB1_18;
	add.s32 	%r38, %r14, -1;
	bra.uni 	$L__BB1_19;
$L__BB1_18:
	sub.f64 	%fd22, %fd28, %fd10;
	sub.f64 	%fd23, %fd11, %fd10;
	div.rn.f64 	%fd24, %fd22, %fd23;
	cvt.rn.f64.s32 	%fd25, %r14;
	mul.f64 	%fd26, %fd24, %fd25;
	cvt.rzi.s32.f64 	%r31, %fd26;
	add.s32 	%r32, %r14, -1;
	min.s32 	%r38, %r31, %r32;
$L__BB1_19:
	mad.lo.s32 	%r33, %r36, %r14, %r37;
	mad.lo.s32 	%r34, %r33, %r14, %r38;
	cvta.to.global.u64 	%rd12, %rd3;
	mul.wide.s32 	%rd13, %r34, 4;
	add.s64 	%rd14, %rd12, %rd13;
	atom.global.add.u32 	%r35, [%rd14], 1;
$L__BB1_20:
	ret;

}
	// .globl	build_histogram_2d_kernel
.visible .entry build_histogram_2d_kernel(
	.param .u64 .ptr .align 1 build_histogram_2d_kernel_param_0,
	.param .u32 build_histogram_2d_kernel_param_1,
	.param .u32 build_histogram_2d_kernel_param_2,
	.param .u32 build_histogram_2d_kernel_param_3,
	.param .u32 build_histogram_2d_kernel_param_4,
	.param .f64 build_histogram_2d_kernel_param_5,
	.param .f64 build_histogram_2d_kernel_param_6,
	.param .u64 .ptr .align 1 build_histogram_2d_kernel_param_7
)
{
	.reg .pred 	%p<7>;
	.reg .b32 	%r<30>;
	.reg .b64 	%rd<11>;
	.reg .b64 	%fd<18>;

	ld.param.u64 	%rd3, [build_histogram_2d_kernel_param_0];
	ld.param.u32 	%r12, [build_histogram_2d_kernel_param_1];
	ld.param.u32 	%r13, [build_histogram_2d_kernel_param_2];
	ld.param.u32 	%r10, [build_histogram_2d_kernel_param_3];
	ld.param.u32 	%r11, [build_histogram_2d_kernel_param_4];
	ld.param.f64 	%fd5, [build_histogram_2d_kernel_param_5];
	ld.param.f64 	%fd6, [build_histogram_2d_kernel_param_6];
	ld.param.u64 	%rd2, [build_histogram_2d_kernel_param_7];
	cvta.to.global.u64 	%rd1, %rd3;
	mov.u32 	%r14, %ctaid.x;
	mov.u32 	%r15, %ntid.x;
	mov.u32 	%r16, %tid.x;
	mad.lo.s32 	%r1, %r14, %r15, %r16;
	mul.lo.s32 	%r2, %r10, %r13;
	not.b32 	%r17, %r2;
	add.s32 	%r18, %r12, %r17;
	setp.ge.s32 	%p1, %r1, %r18;
	@%p1 bra 	$L__BB2_13;
	add.s32 	%r3, %r2, %r1;
	mul.wide.s32 	%rd4, %r3, 8;
	add.s64 	%rd5, %rd1, %rd4;
	ld.global.f64 	%fd1, [%rd5];
	setp.le.f64 	%p2, %fd1, %fd5;
	mov.b32 	%r28, 0;
	@%p2 bra 	$L__BB2_5;
	setp.ltu.f64 	%p3, %fd1, %fd6;
	@%p3 bra 	$L__BB2_4;
	add.s32 	%r28, %r11, -1;
	bra.uni 	$L__BB2_5;
$L__BB2_4:
	sub.f64 	%fd7, %fd1, %fd5;
	sub.f64 	%fd8, %fd6, %fd5;
	div.rn.f64 	%fd9, %fd7, %fd8;
	cvt.rn.f64.s32 	%fd10, %r11;
	mul.f64 	%fd11, %fd9, %fd10;
	cvt.rzi.s32.f64 	%r20, %fd11;
	add.s32 	%r21, %r11, -1;
	min.s32 	%r28, %r20, %r21;
$L__BB2_5:
	setp.lt.s32 	%p4, %r3, %r10;
	@%p4 bra 	$L__BB2_7;
	sub.s32 	%r22, %r3, %r10;
	mul.wide.s32 	%rd6, %r22, 8;
	add.s64 	%rd7, %rd1, %rd6;
	ld.global.f64 	%fd17, [%rd7];
	bra.uni 	$L__BB2_8;
$L__BB2_7:
	ld.global.f64 	%fd17, [%rd1];
$L__BB2_8:
	setp.le.f64 	%p5, %fd17, %fd5;
	mov.b32 	%r29, 0;
	@%p5 bra 	$L__BB2_12;
	setp.ltu.f64 	%p6, %fd17, %fd6;
	@%p6 bra 	$L__BB2_11;
	add.s32 	%r29, %r11, -1;
	bra.uni 	$L__BB2_12;
$L__BB2_11:
	sub.f64 	%fd12, %fd17, %fd5;
	sub.f64 	%fd13, %fd6, %fd5;
	div.rn.f64 	%fd14, %fd12, %fd13;
	cvt.rn.f64.s32 	%fd15, %r11;
	mul.f64 	%fd16, %fd14, %fd15;
	cvt.rzi.s32.f64 	%r24, %fd16;
	add.s32 	%r25, %r11, -1;
	min.s32 	%r29, %r24, %r25;
$L__BB2_12:
	mad.lo.s32 	%r26, %r28, %r11, %r29;
	cvta.to.global.u64 	%rd8, %rd2;
	mul.wide.s32 	%rd9, %r26, 4;
	add.s64 	%rd10, %rd8, %rd9;
	atom.global.add.u32 	%r27, [%rd10], 1;
$L__BB2_13:
	ret;

}
	// .globl	compute_transfer_entropy_kernel
.visible .entry compute_transfer_entropy_kernel(
	.param .u64 .ptr .align 1 compute_transfer_entropy_kernel_param_0,
	.param .u64 .ptr .align 1 compute_transfer_entropy_kernel_param_1,
	.param .u64 .ptr .align 1 compute_transfer_entropy_kernel_param_2,
	.param .u64 .ptr .align 1 compute_transfer_entropy_kernel_param_3,
	.param .u32 compute_transfer_entropy_kernel_param_4,
	.param .u32 compute_transfer_entropy_kernel_param_5,
	.param .u64 .ptr .align 1 compute_transfer_entropy_kernel_param_6
)
{
	.reg .pred 	%p<18>;
	.reg .b32 	%r<64>;
	.reg .b64 	%rd<22>;
	.reg .b64 	%fd<68>;
	// demoted variable
	.shared .align 8 .b8 _ZZ31compute_transfer_entropy_kernelE9shared_te[2048];
	ld.param.u64 	%rd4, [compute_transfer_entropy_kernel_param_0];
	ld.param.u64 	%rd6, [compute_transfer_entropy_kernel_param_2];
	ld.param.u64 	%rd7, [compute_transfer_entropy_kernel_param_3];
	ld.param.u32 	%r26, [compute_transfer_entropy_kernel_param_4];
	ld.param.u32 	%r27, [compute_transfer_entropy_kernel_param_5];
	mov.u32 	%r1, %tid.x;
	mov.u32 	%r28, %ctaid.x;
	mov.u32 	%r63, %ntid.x;
	mad.lo.s32 	%r58, %r28, %r63, %r1;
	mul.lo.s32 	%r4, %r26, %r26;
	mul.lo.s32 	%r5, %r4, %r26;
	shl.b32 	%r29, %r1, 3;
	mov.u32 	%r30, _ZZ31compute_transfer_entropy_kernelE9shared_te;
	add.s32 	%r6, %r30, %r29;
	mov.b64 	%rd9, 0;
	st.shared.u64 	[%r6], %rd9;
	setp.ge.s32 	%p1, %r58, %r5;
	@%p1 bra 	$L__BB3_14;
	cvt.rn.f64.s32 	%fd1, %r27;
	mov.b32 	%r31, 1127219200;
	mov.b32 	%r32, -2147483648;
	mov.b64 	%fd2, {%r32, %r31};
	mov.u32 	%r33, %nctaid.x;
	mul.lo.s32 	%r7, %r63, %r33;
	cvta.to.global.u64 	%rd1, %rd4;
	cvta.to.global.u64 	%rd2, %rd6;
	cvta.to.global.u64 	%rd3, %rd7;
	mov.f64 	%fd67, 0d0000000000000000;
$L__BB3_2:
	mul.wide.s32 	%rd10, %r58, 4;
	add.s64 	%rd11, %rd1, %rd10;
	ld.global.u32 	%r9, [%rd11];
	setp.eq.s32 	%p2, %r9, 0;
	@%p2 bra 	$L__BB3_13;
	ld.param.u64 	%rd20, [compute_transfer_entropy_kernel_param_1];
	div.s32 	%r34, %r58, %r26;
	mul.lo.s32 	%r35, %r34, %r26;
	sub.s32 	%r36, %r58, %r35;
	div.s32 	%r37, %r58, %r4;
	mad.lo.s32 	%r38, %r37, %r26, %r36;
	rem.s32 	%r39, %r34, %r26;
	mad.lo.s32 	%r40, %r39, %r26, %r36;
	cvta.to.global.u64 	%rd12, %rd20;
	mul.wide.s32 	%rd13, %r38, 4;
	add.s64 	%rd14, %rd12, %rd13;
	ld.global.u32 	%r10, [%rd14];
	mul.wide.s32 	%rd15, %r40, 4;
	add.s64 	%rd16, %rd2, %rd15;
	ld.global.u32 	%r41, [%rd16];
	mul.wide.s32 	%rd17, %r36, 4;
	add.s64 	%rd18, %rd3, %rd17;
	ld.global.u32 	%r42, [%rd18];
	setp.eq.s32 	%p3, %r10, 0;
	setp.eq.s32 	%p4, %r41, 0;
	or.pred  	%p5, %p3, %p4;
	setp.eq.s32 	%p6, %r42, 0;
	or.pred  	%p7, %p5, %p6;
	@%p7 bra 	$L__BB3_13;
	cvt.rn.f64.s32 	%fd19, %r9;
	div.rn.f64 	%fd4, %fd19, %fd1;
	cvt.rn.f64.s32 	%fd20, %r10;
	div.rn.f64 	%fd21, %fd20, %fd1;
	cvt.rn.f64.s32 	%fd22, %r41;
	div.rn.f64 	%fd23, %fd22, %fd1;
	cvt.rn.f64.s32 	%fd24, %r42;
	div.rn.f64 	%fd5, %fd24, %fd1;
	mul.f64 	%fd6, %fd21, %fd23;
	setp.leu.f64 	%p8, %fd6, 0d3DDB7CDFD9D7BDBB;
	@%p8 bra 	$L__BB3_13;
	mul.f64 	%fd25, %fd4, %fd5;
	div.rn.f64 	%fd64, %fd25, %fd6;
	{
	.reg .b32 %temp; 
	mov.b64 	{%temp, %r59}, %fd64;
	}
	{
	.reg .b32 %temp; 
	mov.b64 	{%r60, %temp}, %fd64;
	}
	setp.gt.s32 	%p9, %r59, 1048575;
	mov.b32 	%r61, -1023;
	@%p9 bra 	$L__BB3_7;
	mul.f64 	%fd64, %fd64, 0d4350000000000000;
	{
	.reg .b32 %temp; 
	mov.b64 	{%temp, %r59}, %fd64;
	}
	{
	.reg .b32 %temp; 
	mov.b64 	{%r60, %temp}, %fd64;
	}
	mov.b32 	%r61, -1077;
$L__BB3_7:
	add.s32 	%r45, %r59, -1;
	setp.gt.u32 	%p10, %r45, 2146435070;
	@%p10 bra 	$L__BB3_11;
	shr.u32 	%r48, %r59, 20;
	add.s32 	%r62, %r61, %r48;
	and.b32  	%r49, %r59, 1048575;
	or.b32  	%r50, %r49, 1072693248;
	mov.b64 	%fd65, {%r60, %r50};
	setp.lt.u32 	%p12, %r50, 1073127583;
	@%p12 bra 	$L__BB3_10;
	{
	.reg .b32 %temp; 
	mov.b64 	{%r51, %temp}, %fd65;
	}
	{
	.reg .b32 %temp; 
	mov.b64 	{%temp, %r52}, %fd65;
	}
	add.s32 	%r53, %r52, -1048576;
	mov.b64 	%fd65, {%r51, %r53};
	add.s32 	%r62, %r62, 1;
$L__BB3_10:
	add.f64 	%fd27, %fd65, 0dBFF0000000000000;
	add.f64 	%fd28, %fd65, 0d3FF0000000000000;
	rcp.approx.ftz.f64 	%fd29, %fd28;
	neg.f64 	%fd30, %fd28;
	fma.rn.f64 	%fd31, %fd30, %fd29, 0d3FF0000000000000;
	fma.rn.f64 	%fd32, %fd31, %fd31, %fd31;
	fma.rn.f64 	%fd33, %fd32, %fd29, %fd29;
	mul.f64 	%fd34, %fd27, %fd33;
	fma.rn.f64 	%fd35, %fd27, %fd33, %fd34;
	mul.f64 	%fd36, %fd35, %fd35;
	fma.rn.f64 	%fd37, %fd36, 0d3EB1380B3AE80F1E, 0d3ED0EE258B7A8B04;
	fma.rn.f64 	%fd38, %fd37, %fd36, 0d3EF3B2669F02676F;
	fma.rn.f64 	%fd39, %fd38, %fd36, 0d3F1745CBA9AB0956;
	fma.rn.f64 	%fd40, %fd39, %fd36, 0d3F3C71C72D1B5154;
	fma.rn.f64 	%fd41, %fd40, %fd36, 0d3F624924923BE72D;
	fma.rn.f64 	%fd42, %fd41, %fd36, 0d3F8999999999A3C4;
	fma.rn.f64 	%fd43, %fd42, %fd36, 0d3FB5555555555554;
	sub.f64 	%fd44, %fd27, %fd35;
	add.f64 	%fd45, %fd44, %fd44;
	neg.f64 	%fd46, %fd35;
	fma.rn.f64 	%fd47, %fd46, %fd27, %fd45;
	mul.f64 	%fd48, %fd33, %fd47;
	mul.f64 	%fd49, %fd36, %fd43;
	fma.rn.f64 	%fd50, %fd49, %fd35, %fd48;
	xor.b32  	%r54, %r62, -2147483648;
	mov.b32 	%r55, 1127219200;
	mov.b64 	%fd51, {%r54, %r55};
	sub.f64 	%fd52, %fd51, %fd2;
	fma.rn.f64 	%fd53, %fd52, 0d3FE62E42FEFA39EF, %fd35;
	fma.rn.f64 	%fd54, %fd52, 0dBFE62E42FEFA39EF, %fd53;
	sub.f64 	%fd55, %fd54, %fd35;
	sub.f64 	%fd56, %fd50, %fd55;
	fma.rn.f64 	%fd57, %fd52, 0d3C7ABC9E3B39803F, %fd56;
	add.f64 	%fd66, %fd53, %fd57;
	bra.uni 	$L__BB3_12;
$L__BB3_11:
	fma.rn.f64 	%fd26, %fd64, 0d7FF0000000000000, 0d7FF0000000000000;
	{
	.reg .b32 %temp; 
	mov.b64 	{%temp, %r46}, %fd64;
	}
	and.b32  	%r47, %r46, 2147483647;
	setp.eq.s32 	%p11, %r47, 0;
	selp.f64 	%fd66, 0dFFF0000000000000, %fd26, %p11;
$L__BB3_12:
	fma.rn.f64 	%fd67, %fd4, %fd66, %fd67;
	st.shared.f64 	[%r6], %fd67;
$L__BB3_13:
	add.s32 	%r58, %r58, %r7;
	setp.lt.s32 	%p13, %r58, %r5;
	@%p13 bra 	$L__BB3_2;
$L__BB3_14:
	bar.sync 	0;
	setp.lt.u32 	%p14, %r63, 2;
	@%p14 bra 	$L__BB3_18;
$L__BB3_15:
	shr.u32 	%r25, %r63, 1;
	setp.ge.u32 	%p15, %r1, %r25;
	@%p15 bra 	$L__BB3_17;
	shl.b32 	%r56, %r25, 3;
	add.s32 	%r57, %r6, %r56;
	ld.shared.f64 	%fd58, [%r57];
	ld.shared.f64 	%fd59, [%r6];
	add.f64 	%fd60, %fd58, %fd59;
	st.shared.f64 	[%r6], %fd60;
$L__BB3_17:
	bar.sync 	0;
	setp.gt.u32 	%p16, %r63, 3;
	mov.u32 	%r63, %r25;
	@%p16 bra 	$L__BB3_15;
$L__BB3_18:
	setp.ne.s32 	%p17, %r1, 0;
	@%p17 bra 	$L__BB3_20;
	ld.param.u64 	%rd21, [compute_transfer_entropy_kernel_param_6];
	ld.shared.f64 	%fd61, [_ZZ31compute_transfer_entropy_kernelE9shared_te];
	cvta.to.global.u64 	%rd19, %rd21;
	atom.global.add.f64 	%fd62, [%rd19], %fd61;
$L__BB3_20:
	ret;

}
	// .globl	build_histogram_1d_kernel
.visible .entry build_histogram_1d_kernel(
	.param .u64 .ptr .align 1 build_histogram_1d_kernel_param_0,
	.param .u32 build_histogram_1d_kernel_param_1,
	.param .u32 build_histogram_1d_kernel_param_2,
	.param .u32 build_histogram_1d_kernel_param_3,
	.param .u32 build_histogram_1d_kernel_param_4,
	.param .f64 build_histogram_1d_kernel_param_5,
	.param .f64 build_histogram_1d_kernel_param_6,
	.param .u64 .ptr .align 1 build_histogram_1d_kernel_param_7
)
{
	.reg .pred 	%p<5>;
	.reg .b32 	%r<22>;
	.reg .b64 	%rd<9>;
	.reg .b64 	%fd<12>;

	ld.param.u64 	%rd3, [build_histogram_1d_kernel_param_0];
	ld.param.u32 	%r9, [build_histogram_1d_kernel_param_1];
	ld.param.u32 	%r10, [build_histogram_1d_kernel_param_2];
	ld.param.u32 	%r7, [build_histogram_1d_kernel_param_3];
	ld.param.u32 	%r8, [build_histogram_1d_kernel_param_4];
	ld.param.f64 	%fd4, [build_histogram_1d_kernel_param_5];
	ld.param.f64 	%fd5, [build_histogram_1d_kernel_param_6];
	ld.param.u64 	%rd2, [build_histogram_1d_kernel_param_7];
	cvta.to.global.u64 	%rd1, %rd3;
	mov.u32 	%r11, %ctaid.x;
	mov.u32 	%r12, %ntid.x;
	mov.u32 	%r13, %tid.x;
	mad.lo.s32 	%r1, %r11, %r12, %r13;
	mul.lo.s32 	%r2, %r7, %r10;
	not.b32 	%r14, %r2;
	add.s32 	%r15, %r9, %r14;
	setp.ge.s32 	%p1, %r1, %r15;
	@%p1 bra 	$L__BB4_9;
	add.s32 	%r3, %r2, %r1;
	setp.lt.s32 	%p2, %r3, %r7;
	@%p2 bra 	$L__BB4_3;
	sub.s32 	%r16, %r3, %r7;
	mul.wide.s32 	%rd4, %r16, 8;
	add.s64 	%rd5, %rd1, %rd4;
	ld.global.f64 	%fd11, [%rd5];
	bra.uni 	$L__BB4_4;
$L__BB4_3:
	ld.global.f64 	%fd11, [%rd1];
$L__BB4_4:
	setp.le.f64 	%p3, %fd11, %fd4;
	mov.b32 	%r21, 0;
	@%p3 bra 	$L__BB4_8;
	setp.ltu.f64 	%p4, %fd11, %fd5;
	@%p4 bra 	$L__BB4_7;
	add.s32 	%r21, %r8, -1;
	bra.uni 	$L__BB4_8;
$L__BB4_7:
	sub.f64 	%fd6, %fd11, %fd4;
	sub.f64 	%fd7, %fd5, %fd4;
	div.rn.f64 	%fd8, %fd6, %fd7;
	cvt.rn.f64.s32 	%fd9, %r8;
	mul.f64 	%fd10, %fd8, %fd9;
	cvt.rzi.s32.f64 	%r18, %fd10;
	add.s32 	%r19, %r8, -1;
	min.s32 	%r21, %r18, %r19;
$L__BB4_8:
	cvta.to.global.u64 	%rd6, %rd2;
	mul.wide.s32 	%rd7, %r21, 4;
	add.s64 	%rd8, %rd6, %rd7;
	atom.global.add.u32 	%r20, [%rd8], 1;
$L__BB4_9:
	ret;

}
	// .globl	build_histogram_2d_xp_yp_kernel
.visible .entry build_histogram_2d_xp_yp_kernel(
	.param .u64 .ptr .align 1 build_histogram_2d_xp_yp_kernel_param_0,
	.param .u64 .ptr .align 1 build_histogram_2d_xp_yp_kernel_param_1,
	.param .u32 build_histogram_2d_xp_yp_kernel_param_2,
	.param .u32 build_histogram_2d_xp_yp_kernel_param_3,
	.param .u32 build_histogram_2d_xp_yp_kernel_param_4,
	.param .u32 build_histogram_2d_xp_yp_kernel_param_5,
	.param .f64 build_histogram_2d_xp_yp_kernel_param_6,
	.param .f64 build_histogram_2d_xp_yp_kernel_param_7,
	.param .f64 build_histogram_2d_xp_yp_kernel_param_8,
	.param .f64 build_histogram_2d_xp_yp_kernel_param_9,
	.param .u64 .ptr .align 1 build_histogram_2d_xp_yp_kernel_param_10
)
{
	.reg .pred 	%p<8>;
	.reg .b32 	%r<31>;
	.reg .b64 	%rd<13>;
	.reg .b64 	%fd<23>;

	ld.param.u64 	%rd4, [build_histogram_2d_xp_yp_kernel_param_0];
	ld.param.u64 	%rd5, [build_histogram_2d_xp_yp_kernel_param_1];
	ld.param.u32 	%r12, [build_histogram_2d_xp_yp_kernel_param_2];
	ld.param.u32 	%r13, [build_histogram_2d_xp_yp_kernel_param_3];
	ld.param.u32 	%r10, [build_histogram_2d_xp_yp_kernel_param_4];
	ld.param.u32 	%r11, [build_histogram_2d_xp_yp_kernel_param_5];
	ld.param.f64 	%fd7, [build_histogram_2d_xp_yp_kernel_param_6];
	ld.param.f64 	%fd8, [build_histogram_2d_xp_yp_kernel_param_7];
	ld.param.f64 	%fd9, [build_histogram_2d_xp_yp_kernel_param_8];
	ld.param.f64 	%fd10, [build_histogram_2d_xp_yp_kernel_param_9];
	ld.param.u64 	%rd3, [build_histogram_2d_xp_yp_kernel_param_10];
	cvta.to.global.u64 	%rd1, %rd5;
	cvta.to.global.u64 	%rd2, %rd4;
	mov.u32 	%r14, %ctaid.x;
	mov.u32 	%r15, %ntid.x;
	mov.u32 	%r16, %tid.x;
	mad.lo.s32 	%r1, %r14, %r15, %r16;
	mul.lo.s32 	%r2, %r10, %r13;
	not.b32 	%r17, %r2;
	add.s32 	%r18, %r12, %r17;
	setp.ge.s32 	%p1, %r1, %r18;
	@%p1 bra 	$L__BB5_16;
	add.s32 	%r3, %r2, %r1;
	setp.lt.s32 	%p2, %r3, %r10;
	@%p2 bra 	$L__BB5_3;
	sub.s32 	%r19, %r3, %r10;
	mul.wide.s32 	%rd6, %r19, 8;
	add.s64 	%rd7, %rd2, %rd6;
	ld.global.f64 	%fd21, [%rd7];
	bra.uni 	$L__BB5_4;
$L__BB5_3:
	ld.global.f64 	%fd21, [%rd2];
$L__BB5_4:
	setp.le.f64 	%p3, %fd21, %fd7;
	mov.b32 	%r29, 0;
	@%p3 bra 	$L__BB5_8;
	setp.ltu.f64 	%p4, %fd21, %fd8;
	@%p4 bra 	$L__BB5_7;
	add.s32 	%r29, %r11, -1;
	bra.uni 	$L__BB5_8;
$L__BB5_7:
	sub.f64 	%fd11, %fd21, %fd7;
	sub.f64 	%fd12, %fd8, %fd7;
	div.rn.f64 	%fd13, %fd11, %fd12;
	cvt.rn.f64.s32 	%fd14, %r11;
	mul.f64 	%fd15, %fd13, %fd14;
	cvt.rzi.s32.f64 	%r21, %fd15;
	add.s32 	%r22, %r11, -1;
	min.s32 	%r29, %r21, %r22;
$L__BB5_8:
	setp.lt.s32 	%p5, %r3, %r10;
	@%p5 bra 	$L__BB5_10;
	sub.s32 	%r23, %r3, %r10;
	mul.wide.s32 	%rd8, %r23, 8;
	add.s64 	%rd9, %rd1, %rd8;
	ld.global.f64 	%fd22, [%rd9];
	bra.uni 	$L__BB5_11;
$L__BB5_10:
	ld.global.f64 	%fd22, [%rd1];
$L__BB5_11:
	setp.le.f64 	%p6, %fd22, %fd9;
	mov.b32 	%r30, 0;
	@%p6 bra 	$L__BB5_15;
	setp.ltu.f64 	%p7, %fd22, %fd10;
	@%p7 bra 	$L__BB5_14;
	add.s32 	%r30, %r11, -1;
	bra.uni 	$L__BB5_15;
$L__BB5_14:
	sub.f64 	%fd16, %fd22, %fd9;
	sub.f64 	%fd17, %fd10, %fd9;
	div.rn.f64 	%fd18, %fd16, %fd17;
	cvt.rn.f64.s32 	%fd19, %r11;
	mul.f64 	%fd20, %fd18, %fd19;
	cvt.rzi.s32.f64 	%r25, %fd20;
	add.s32 	%r26, %r11, -1;
	min.s32 	%r30, %r25, %r26;
$L__BB5_15:
	mad.lo.s32 	%r27, %r29, %r11, %r30;
	cvta.to.global.u64 	%rd10, %rd3;
	mul.wide.s32 	%rd11, %r27, 4;
	add.s64 	%rd12, %rd10, %rd11;
	atom.global.add.u32 	%r28, [%rd12], 1;
$L__BB5_16:
	ret;

}
	// .globl	compute_global_minmax_batched_kernel
.visible .entry compute_global_minmax_batched_kernel(
	.param .u64 .ptr .align 1 compute_global_minmax_batched_kernel_param_0,
	.param .u32 compute_global_minmax_batched_kernel_param_1,
	.param .u32 compute_global_minmax_batched_kernel_param_2,
	.param .u64 .ptr .align 1 compute_global_minmax_batched_kernel_param_3,
	.param .u64 .ptr .align 1 compute_global_minmax_batched_kernel_param_4
)
{
	.reg .pred 	%p<8>;
	.reg .b32 	%r<23>;
	.reg .b64 	%rd<14>;
	.reg .b64 	%fd<18>;
	// demoted variable
	.shared .align 8 .b8 _ZZ36compute_global_minmax_batched_kernelE10shared_min[2048];
	// demoted variable
	.shared .align 8 .b8 _ZZ36compute_global_minmax_batched_kernelE10shared_max[2048];
	ld.param.u64 	%rd2, [compute_global_minmax_batched_kernel_param_0];
	ld.param.u32 	%r13, [compute_global_minmax_batched_kernel_param_1];
	ld.param.u32 	%r12, [compute_global_minmax_batched_kernel_param_2];
	ld.param.u64 	%rd3, [compute_global_minmax_batched_kernel_param_3];
	ld.param.u64 	%rd4, [compute_global_minmax_batched_kernel_param_4];
	mov.u32 	%r1, %ctaid.x;
	setp.ge.s32 	%p1, %r1, %r13;
	@%p1 bra 	$L__BB6_11;
	mov.u32 	%r2, %tid.x;
	shl.b32 	%r14, %r2, 3;
	mov.u32 	%r15, _ZZ36compute_global_minmax_batched_kernelE10shared_min;
	add.s32 	%r3, %r15, %r14;
	mov.b64 	%rd5, 9214871658872686752;
	st.shared.u64 	[%r3], %rd5;
	mov.u32 	%r16, _ZZ36compute_global_minmax_batched_kernelE10shared_max;
	add.s32 	%r4, %r16, %r14;
	mov.b64 	%rd6, -8500377982089056;
	st.shared.u64 	[%r4], %rd6;
	setp.ge.s32 	%p2, %r2, %r12;
	@%p2 bra 	$L__BB6_5;
	mov.u32 	%r5, %ntid.x;
	cvta.to.global.u64 	%rd1, %rd2;
	mul.lo.s32 	%r6, %r12, %r1;
	mov.f64 	%fd17, 0d7FE1CCF385EBC8A0;
	mov.f64 	%fd16, 0dFFE1CCF385EBC8A0;
	mov.u32 	%r21, %r2;
$L__BB6_3:
	add.s32 	%r17, %r21, %r6;
	mul.wide.s32 	%rd7, %r17, 8;
	add.s64 	%rd8, %rd1, %rd7;
	ld.global.f64 	%fd7, [%rd8];
	min.f64 	%fd17, %fd17, %fd7;
	max.f64 	%fd16, %fd16, %fd7;
	add.s32 	%r21, %r21, %r5;
	setp.lt.s32 	%p3, %r21, %r12;
	@%p3 bra 	$L__BB6_3;
	st.shared.f64 	[%r3], %fd17;
	st.shared.f64 	[%r4], %fd16;
$L__BB6_5:
	bar.sync 	0;
	mov.u32 	%r22, %ntid.x;
	setp.lt.u32 	%p4, %r22, 2;
	@%p4 bra 	$L__BB6_9;
$L__BB6_6:
	shr.u32 	%r11, %r22, 1;
	setp.ge.u32 	%p5, %r2, %r11;
	@%p5 bra 	$L__BB6_8;
	ld.shared.f64 	%fd8, [%r3];
	shl.b32 	%r18, %r11, 3;
	add.s32 	%r19, %r3, %r18;
	ld.shared.f64 	%fd9, [%r19];
	min.f64 	%fd10, %fd8, %fd9;
	st.shared.f64 	[%r3], %fd10;
	ld.shared.f64 	%fd11, [%r4];
	add.s32 	%r20, %r4, %r18;
	ld.shared.f64 	%fd12, [%r20];
	max.f64 	%fd13, %fd11, %fd12;
	st.shared.f64 	[%r4], %fd13;
$L__BB6_8:
	bar.sync 	0;
	setp.gt.u32 	%p6, %r22, 3;
	mov.u32 	%r22, %r11;
	@%p6 bra 	$L__BB6_6;
$L__BB6_9:
	setp.ne.s32 	%p7, %r2, 0;
	@%p7 bra 	$L__BB6_11;
	ld.shared.f64 	%fd14, [_ZZ36compute_global_minmax_batched_kernelE10shared_min];
	cvta.to.global.u64 	%rd9, %rd3;
	mul.wide.u32 	%rd10, %r1, 8;
	add.s64 	%rd11, %rd9, %rd10;
	st.global.f64 	[%rd11], %fd14;
	ld.shared.f64 	%fd15, [_ZZ36compute_global_minmax_batched_kernelE10shared_max];
	cvta.to.global.u64 	%rd12, %rd4;
	add.s64 	%rd13, %rd12, %rd10;
	st.global.f64 	[%rd13], %fd15;
$L__BB6_11:
	ret;

}
	// .globl	compute_te_matrix_batched_kernel
.visible .entry compute_te_matrix_batched_kernel(
	.param .u64 .ptr .align 1 compute_te_matrix_batched_kernel_param_0,
	.param .u64 .ptr .align 1 compute_te_matrix_batched_kernel_param_1,
	.param .u64 .ptr .align 1 compute_te_matrix_batched_kernel_param_2,
	.param .u32 compute_te_matrix_batched_kernel_param_3,
	.param .u32 compute_te_matrix_batched_kernel_param_4,
	.param .u32 compute_te_matrix_batched_kernel_param_5,
	.param .u32 compute_te_matrix_batched_kernel_param_6,
	.param .u32 compute_te_matrix_batched_kernel_param_7,
	.param .u64 .ptr .align 1 compute_te_matrix_batched_kernel_param_8
)
{
	.reg .pred 	%p<49>;
	.reg .b32 	%r<261>;
	.reg .b64 	%rd<31>;
	.reg .b64 	%fd<92>;
	// demoted variable
	.shared .align 4 .b8 _ZZ32compute_te_matrix_batched_kernelE7hist_3d[2048];
	// demoted variable
	.shared .align 4 .b8 _ZZ32compute_te_matrix_batched_kernelE13hist_2d_yf_yp[256];
	// demoted variable
	.shared .align 4 .b8 _ZZ32compute_te_matrix_batched_kernelE13hist_2d_xp_yp[256];
	// demoted variable
	.shared .align 4 .b8 _ZZ32compute_te_matrix_batched_kernelE10hist_1d_yp[32];
	// demoted variable
	.shared .align 8 .b8 _ZZ32compute_te_matrix_batched_kernelE9shared_te[2048];
	ld.param.u64 	%rd4, [compute_te_matrix_batched_kernel_param_0];
	ld.param.u64 	%rd5, [compute_te_matrix_batched_kernel_param_1];
	ld.param.u64 	%rd6, [compute_te_matrix_batched_kernel_param_2];
	ld.param.u32 	%r107, [compute_te_matrix_batched_kernel_param_3];
	ld.param.u32 	%r108, [compute_te_matrix_batched_kernel_param_4];
	ld.param.u32 	%r109, [compute_te_matrix_batched_kernel_param_5];
	ld.param.u32 	%r110, [compute_te_matrix_batched_kernel_param_6];
	ld.param.u32 	%r111, [compute_te_matrix_batched_kernel_param_7];
	ld.param.u64 	%rd7, [compute_te_matrix_batched_kernel_param_8];
	cvta.to.global.u64 	%rd1, %rd7;
	mov.u32 	%r1, %ctaid.x;
	mov.u32 	%r2, %ctaid.y;
	max.s32 	%r112, %r1, %r2;
	setp.ge.s32 	%p1, %r112, %r107;
	@%p1 bra 	$L__BB7_65;
	mad.lo.s32 	%r3, %r107, %r2, %r1;
	mul.lo.s32 	%r113, %r107, %r107;
	setp.ge.u32 	%p2, %r3, %r113;
	@%p2 bra 	$L__BB7_65;
	setp.ne.s32 	%p3, %r2, %r1;
	@%p3 bra 	$L__BB7_4;
	mul.wide.u32 	%rd28, %r3, 8;
	add.s64 	%rd29, %rd1, %rd28;
	mov.b64 	%rd30, 0;
	st.global.u64 	[%rd29], %rd30;
	bra.uni 	$L__BB7_65;
$L__BB7_4:
	mov.u32 	%r4, %tid.x;
	setp.gt.u32 	%p4, %r4, 511;
	@%p4 bra 	$L__BB7_11;
	mov.u32 	%r5, %ntid.x;
	add.s32 	%r114, %r4, %r5;
	max.u32 	%r115, %r114, 512;
	setp.lt.u32 	%p5, %r114, 512;
	selp.u32 	%r116, 1, 0, %p5;
	add.s32 	%r117, %r114, %r116;
	sub.s32 	%r118, %r115, %r117;
	div.u32 	%r119, %r118, %r5;
	add.s32 	%r6, %r119, %r116;
	and.b32  	%r120, %r6, 3;
	setp.eq.s32 	%p6, %r120, 3;
	mov.u32 	%r241, %r4;
	@%p6 bra 	$L__BB7_8;
	add.s32 	%r121, %r6, 1;
	and.b32  	%r122, %r121, 3;
	shl.b32 	%r123, %r4, 2;
	mov.u32 	%r124, _ZZ32compute_te_matrix_batched_kernelE7hist_3d;
	add.s32 	%r235, %r124, %r123;
	shl.b32 	%r8, %r5, 2;
	neg.s32 	%r234, %r122;
	mad.lo.s32 	%r241, %r5, %r122, %r4;
$L__BB7_7:
	.pragma "nounroll";
	mov.b32 	%r125, 0;
	st.shared.u32 	[%r235], %r125;
	add.s32 	%r235, %r235, %r8;
	add.s32 	%r234, %r234, 1;
	setp.ne.s32 	%p7, %r234, 0;
	@%p7 bra 	$L__BB7_7;
$L__BB7_8:
	setp.lt.u32 	%p8, %r6, 3;
	@%p8 bra 	$L__BB7_11;
	shl.b32 	%r16, %r5, 2;
	shl.b32 	%r126, %r241, 2;
	mov.u32 	%r127, _ZZ32compute_te_matrix_batched_kernelE7hist_3d;
	add.s32 	%r240, %r127, %r126;
	shl.b32 	%r18, %r5, 4;
	shl.b32 	%r19, %r5, 3;
	mul.lo.s32 	%r20, %r5, 12;
$L__BB7_10:
	mov.b32 	%r128, 0;
	st.shared.u32 	[%r240], %r128;
	add.s32 	%r129, %r240, %r16;
	st.shared.u32 	[%r129], %r128;
	add.s32 	%r130, %r240, %r19;
	st.shared.u32 	[%r130], %r128;
	add.s32 	%r131, %r240, %r20;
	st.shared.u32 	[%r131], %r128;
	add.s32 	%r241, %r241, %r16;
	add.s32 	%r240, %r240, %r18;
	setp.lt.u32 	%p9, %r241, 512;
	@%p9 bra 	$L__BB7_10;
$L__BB7_11:
	setp.gt.u32 	%p10, %r4, 63;
	@%p10 bra 	$L__BB7_24;
	mov.u32 	%r21, %ntid.x;
	add.s32 	%r132, %r4, %r21;
	max.u32 	%r133, %r132, 64;
	setp.lt.u32 	%p11, %r132, 64;
	selp.u32 	%r134, 1, 0, %p11;
	add.s32 	%r135, %r132, %r134;
	sub.s32 	%r136, %r133, %r135;
	div.u32 	%r137, %r136, %r21;
	add.s32 	%r22, %r137, %r134;
	add.s32 	%r138, %r22, 1;
	and.b32  	%r23, %r138, 3;
	and.b32  	%r24, %r22, 3;
	setp.eq.s32 	%p12, %r24, 3;
	mov.u32 	%r246, %r4;
	@%p12 bra 	$L__BB7_15;
	shl.b32 	%r139, %r4, 2;
	mov.u32 	%r140, _ZZ32compute_te_matrix_batched_kernelE13hist_2d_yf_yp;
	add.s32 	%r238, %r140, %r139;
	shl.b32 	%r26, %r21, 2;
	neg.s32 	%r237, %r23;
	mad.lo.s32 	%r246, %r21, %r23, %r4;
$L__BB7_14:
	.pragma "nounroll";
	mov.b32 	%r141, 0;
	st.shared.u32 	[%r238], %r141;
	add.s32 	%r238, %r238, %r26;
	add.s32 	%r237, %r237, 1;
	setp.ne.s32 	%p13, %r237, 0;
	@%p13 bra 	$L__BB7_14;
$L__BB7_15:
	setp.lt.u32 	%p14, %r22, 3;
	@%p14 bra 	$L__BB7_18;
	shl.b32 	%r34, %r21, 2;
	shl.b32 	%r142, %r246, 2;
	mov.u32 	%r143, _ZZ32compute_te_matrix_batched_kernelE13hist_2d_yf_yp;
	add.s32 	%r245, %r143, %r142;
	shl.b32 	%r36, %r21, 4;
	shl.b32 	%r37, %r21, 3;
	mul.lo.s32 	%r38, %r21, 12;
$L__BB7_17:
	mov.b32 	%r144, 0;
	st.shared.u32 	[%r245], %r144;
	add.s32 	%r145, %r245, %r34;
	st.shared.u32 	[%r145], %r144;
	add.s32 	%r146, %r245, %r37;
	st.shared.u32 	[%r146], %r144;
	add.s32 	%r147, %r245, %r38;
	st.shared.u32 	[%r147], %r144;
	add.s32 	%r246, %r246, %r34;
	add.s32 	%r245, %r245, %r36;
	setp.lt.u32 	%p15, %r246, 64;
	@%p15 bra 	$L__BB7_17;
$L__BB7_18:
	setp.eq.s32 	%p16, %r24, 3;
	mov.u32 	%r248, %r4;
	@%p16 bra 	$L__BB7_21;
	shl.b32 	%r148, %r4, 2;
	mov.u32 	%r149, _ZZ32compute_te_matrix_batched_kernelE13hist_2d_xp_yp;
	add.s32 	%r243, %r149, %r148;
	shl.b32 	%r44, %r21, 2;
	neg.s32 	%r242, %r23;
	mad.lo.s32 	%r248, %r21, %r23, %r4;
$L__BB7_20:
	.pragma "nounroll";
	mov.b32 	%r150, 0;
	st.shared.u32 	[%r243], %r150;
	add.s32 	%r243, %r243, %r44;
	add.s32 	%r242, %r242, 1;
	setp.ne.s32 	%p17, %r242, 0;
	@%p17 bra 	$L__BB7_20;
$L__BB7_21:
	setp.lt.u32 	%p18, %r22, 3;
	@%p18 bra 	$L__BB7_24;
	shl.b32 	%r52, %r21, 2;
	shl.b32 	%r151, %r248, 2;
	mov.u32 	%r152, _ZZ32compute_te_matrix_batched_kernelE13hist_2d_xp_yp;
	add.s32 	%r247, %r152, %r151;
	shl.b32 	%r54, %r21, 4;
	shl.b32 	%r55, %r21, 3;
	mul.lo.s32 	%r56, %r21, 12;
$L__BB7_23:
	mov.b32 	%r153, 0;
	st.shared.u32 	[%r247], %r153;
	add.s32 	%r154, %r247, %r52;
	st.shared.u32 	[%r154], %r153;
	add.s32 	%r155, %r247, %r55;
	st.shared.u32 	[%r155], %r153;
	add.s32 	%r156, %r247, %r56;
	st.shared.u32 	[%r156], %r153;
	add.s32 	%r248, %r248, %r52;
	add.s32 	%r247, %r247, %r54;
	setp.lt.u32 	%p19, %r248, 64;
	@%p19 bra 	$L__BB7_23;
$L__BB7_24:
	setp.gt.u32 	%p20, %r4, 7;
	@%p20 bra 	$L__BB7_27;
	mov.u32 	%r61, %ntid.x;
	shl.b32 	%r157, %r4, 2;
	mov.u32 	%r158, _ZZ32compute_te_matrix_batched_kernelE10hist_1d_yp;
	add.s32 	%r249, %r158, %r157;
	shl.b32 	%r63, %r61, 2;
	mov.u32 	%r250, %r4;
$L__BB7_26:
	mov.b32 	%r159, 0;
	st.shared.u32 	[%r249], %r159;
	add.s32 	%r250, %r250, %r61;
	add.s32 	%r249, %r249, %r63;
	setp.lt.u32 	%p21, %r250, 8;
	@%p21 bra 	$L__BB7_26;
$L__BB7_27:
	cvta.to.global.u64 	%rd8, %rd4;
	cvta.to.global.u64 	%rd9, %rd6;
	cvta.to.global.u64 	%rd10, %rd5;
	bar.sync 	0;
	mul.lo.s32 	%r160, %r108, %r2;
	mul.wide.s32 	%rd11, %r160, 8;
	add.s64 	%rd2, %rd8, %rd11;
	mul.lo.s32 	%r161, %r108, %r1;
	mul.wide.s32 	%rd12, %r161, 8;
	add.s64 	%rd3, %rd8, %rd12;
	mul.wide.u32 	%rd13, %r2, 8;
	add.s64 	%rd14, %rd10, %rd13;
	ld.global.f64 	%fd1, [%rd14];
	add.s64 	%rd15, %rd9, %rd13;
	ld.global.f64 	%fd2, [%rd15];
	mul.wide.u32 	%rd16, %r1, 8;
	add.s64 	%rd17, %rd10, %rd16;
	ld.global.f64 	%fd3, [%rd17];
	add.s64 	%rd18, %rd9, %rd16;
	ld.global.f64 	%fd4, [%rd18];
	mul.lo.s32 	%r72, %r110, %r109;
	not.b32 	%r162, %r72;
	add.s32 	%r73, %r108, %r162;
	setp.ge.s32 	%p22, %r4, %r73;
	@%p22 bra 	$L__BB7_45;
	add.s32 	%r74, %r111, -1;
	sub.f64 	%fd5, %fd4, %fd3;
	cvt.rn.f64.s32 	%fd6, %r111;
	mov.u32 	%r251, %r4;
$L__BB7_29:
	add.s32 	%r76, %r251, %r72;
	mul.wide.s32 	%rd19, %r76, 8;
	add.s64 	%rd20, %rd3, %rd19;
	ld.global.f64 	%fd7, [%rd20];
	setp.le.f64 	%p23, %fd7, %fd3;
	mov.b32 	%r252, 0;
	@%p23 bra 	$L__BB7_32;
	setp.ge.f64 	%p24, %fd7, %fd4;
	mov.u32 	%r252, %r74;
	@%p24 bra 	$L__BB7_32;
	sub.f64 	%fd31, %fd7, %fd3;
	div.rn.f64 	%fd32, %fd31, %fd5;
	mul.f64 	%fd33, %fd32, %fd6;
	cvt.rzi.s32.f64 	%r164, %fd33;
	min.s32 	%r252, %r164, %r74;
$L__BB7_32:
	setp.lt.s32 	%p25, %r76, %r110;
	@%p25 bra 	$L__BB7_34;
	sub.s32 	%r165, %r76, %r110;
	mul.wide.s32 	%rd21, %r165, 8;
	add.s64 	%rd22, %rd2, %rd21;
	ld.global.f64 	%fd85, [%rd22];
	bra.uni 	$L__BB7_35;
$L__BB7_34:
	ld.global.f64 	%fd85, [%rd2];
$L__BB7_35:
	setp.le.f64 	%p26, %fd85, %fd1;
	mov.b32 	%r253, 0;
	@%p26 bra 	$L__BB7_38;
	setp.ge.f64 	%p27, %fd85, %fd2;
	mov.u32 	%r253, %r74;
	@%p27 bra 	$L__BB7_38;
	sub.f64 	%fd34, %fd85, %fd1;
	sub.f64 	%fd35, %fd2, %fd1;
	div.rn.f64 	%fd36, %fd34, %fd35;
	mul.f64 	%fd37, %fd36, %fd6;
	cvt.rzi.s32.f64 	%r167, %fd37;
	min.s32 	%r253, %r167, %r74;
$L__BB7_38:
	@%p25 bra 	$L__BB7_40;
	sub.s32 	%r168, %r76, %r110;
	mul.wide.s32 	%rd23, %r168, 8;
	add.s64 	%rd24, %rd3, %rd23;
	ld.global.f64 	%fd86, [%rd24];
	bra.uni 	$L__BB7_41;
$L__BB7_40:
	ld.global.f64 	%fd86, [%rd3];
$L__BB7_41:
	setp.le.f64 	%p29, %fd86, %fd3;
	mov.b32 	%r254, 0;
	@%p29 bra 	$L__BB7_44;
	setp.ge.f64 	%p30, %fd86, %fd4;
	mov.u32 	%r254, %r74;
	@%p30 bra 	$L__BB7_44;
	sub.f64 	%fd38, %fd86, %fd3;
	div.rn.f64 	%fd39, %fd38, %fd5;
	mul.f64 	%fd40, %fd39, %fd6;
	cvt.rzi.s32.f64 	%r170, %fd40;
	min.s32 	%r254, %r170, %r74;
$L__BB7_44:
	mul.lo.s32 	%r171, %r252, %r111;
	mul.lo.s32 	%r172, %r253, %r111;
	mad.lo.s32 	%r173, %r171, %r111, %r172;
	add.s32 	%r174, %r173, %r254;
	shl.b32 	%r175, %r174, 2;
	mov.u32 	%r176, _ZZ32compute_te_matrix_batched_kernelE7hist_3d;
	add.s32 	%r177, %r176, %r175;
	atom.shared.add.u32 	%r178, [%r177], 1;
	add.s32 	%r179, %r254, %r171;
	shl.b32 	%r180, %r179, 2;
	mov.u32 	%r181, _ZZ32compute_te_matrix_batched_kernelE13hist_2d_yf_yp;
	add.s32 	%r182, %r181, %r180;
	atom.shared.add.u32 	%r183, [%r182], 1;
	add.s32 	%r184, %r254, %r172;
	shl.b32 	%r185, %r184, 2;
	mov.u32 	%r186, _ZZ32compute_te_matrix_batched_kernelE13hist_2d_xp_yp;
	add.s32 	%r187, %r186, %r185;
	atom.shared.add.u32 	%r188, [%r187], 1;
	shl.b32 	%r189, %r254, 2;
	mov.u32 	%r190, _ZZ32compute_te_matrix_batched_kernelE10hist_1d_yp;
	add.s32 	%r191, %r190, %r189;
	atom.shared.add.u32 	%r192, [%r191], 1;
	mov.u32 	%r193, %ntid.x;
	add.s32 	%r251, %r251, %r193;
	setp.lt.s32 	%p31, %r251, %r73;
	@%p31 bra 	$L__BB7_29;
$L__BB7_45:
	bar.sync 	0;
	shl.b32 	%r194, %r4, 3;
	mov.u32 	%r195, _ZZ32compute_te_matrix_batched_kernelE9shared_te;
	add.s32 	%r84, %r195, %r194;
	mov.b64 	%rd25, 0;
	st.shared.u64 	[%r84], %rd25;
	mul.lo.s32 	%r85, %r111, %r111;
	mul.lo.s32 	%r86, %r85, %r111;
	setp.ge.s32 	%p32, %r4, %r86;
	@%p32 bra 	$L__BB7_59;
	cvt.rn.f64.s32 	%fd14, %r73;
	mov.b32 	%r196, 1127219200;
	mov.b32 	%r197, -2147483648;
	mov.b64 	%fd15, {%r197, %r196};
	mov.f64 	%fd91, 0d0000000000000000;
	mov.u32 	%r87, %ntid.x;
	mov.u32 	%r255, %r4;
$L__BB7_47:
	shl.b32 	%r198, %r255, 2;
	mov.u32 	%r199, _ZZ32compute_te_matrix_batched_kernelE7hist_3d;
	add.s32 	%r200, %r199, %r198;
	ld.shared.u32 	%r89, [%r200];
	setp.eq.s32 	%p33, %r89, 0;
	@%p33 bra 	$L__BB7_58;
	div.s32 	%r201, %r255, %r111;
	mul.lo.s32 	%r202, %r201, %r111;
	sub.s32 	%r203, %r255, %r202;
	div.s32 	%r204, %r255, %r85;
	mad.lo.s32 	%r205, %r204, %r111, %r203;
	shl.b32 	%r206, %r205, 2;
	mov.u32 	%r207, _ZZ32compute_te_matrix_batched_kernelE13hist_2d_yf_yp;
	add.s32 	%r208, %r207, %r206;
	ld.shared.u32 	%r90, [%r208];
	rem.s32 	%r209, %r201, %r111;
	mad.lo.s32 	%r210, %r209, %r111, %r203;
	shl.b32 	%r211, %r210, 2;
	mov.u32 	%r212, _ZZ32compute_te_matrix_batched_kernelE13hist_2d_xp_yp;
	add.s32 	%r213, %r212, %r211;
	ld.shared.u32 	%r214, [%r213];
	shl.b32 	%r215, %r203, 2;
	mov.u32 	%r216, _ZZ32compute_te_matrix_batched_kernelE10hist_1d_yp;
	add.s32 	%r217, %r216, %r215;
	ld.shared.u32 	%r218, [%r217];
	setp.eq.s32 	%p34, %r90, 0;
	setp.eq.s32 	%p35, %r214, 0;
	or.pred  	%p36, %p34, %p35;
	setp.eq.s32 	%p37, %r218, 0;
	or.pred  	%p38, %p36, %p37;
	@%p38 bra 	$L__BB7_58;
	cvt.rn.f64.s32 	%fd42, %r89;
	div.rn.f64 	%fd17, %fd42, %fd14;
	cvt.rn.f64.s32 	%fd43, %r90;
	div.rn.f64 	%fd44, %fd43, %fd14;
	cvt.rn.f64.s32 	%fd45, %r214;
	div.rn.f64 	%fd46, %fd45, %fd14;
	cvt.rn.f64.s32 	%fd47, %r218;
	div.rn.f64 	%fd18, %fd47, %fd14;
	mul.f64 	%fd19, %fd44, %fd46;
	setp.leu.f64 	%p39, %fd19, 0d0000000000000000;
	@%p39 bra 	$L__BB7_58;
	mul.f64 	%fd48, %fd17, %fd18;
	div.rn.f64 	%fd88, %fd48, %fd19;
	{
	.reg .b32 %temp; 
	mov.b64 	{%temp, %r256}, %fd88;
	}
	{
	.reg .b32 %temp; 
	mov.b64 	{%r257, %temp}, %fd88;
	}
	setp.gt.s32 	%p40, %r256, 1048575;
	mov.b32 	%r258, -1023;
	@%p40 bra 	$L__BB7_52;
	mul.f64 	%fd88, %fd88, 0d4350000000000000;
	{
	.reg .b32 %temp; 
	mov.b64 	{%temp, %r256}, %fd88;
	}
	{
	.reg .b32 %temp; 
	mov.b64 	{%r257, %temp}, %fd88;
	}
	mov.b32 	%r258, -1077;
$L__BB7_52:
	add.s32 	%r221, %r256, -1;
	setp.gt.u32 	%p41, %r221, 2146435070;
	@%p41 bra 	$L__BB7_56;
	shr.u32 	%r224, %r256, 20;
	add.s32 	%r259, %r258, %r224;
	and.b32  	%r225, %r256, 1048575;
	or.b32  	%r226, %r225, 1072693248;
	mov.b64 	%fd89, {%r257, %r226};
	setp.lt.u32 	%p43, %r226, 1073127583;
	@%p43 bra 	$L__BB7_55;
	{
	.reg .b32 %temp; 
	mov.b64 	{%r227, %temp}, %fd89;
	}
	{
	.reg .b32 %temp; 
	mov.b64 	{%temp, %r228}, %fd89;
	}
	add.s32 	%r229, %r228, -1048576;
	mov.b64 	%fd89, {%r227, %r229};
	add.s32 	%r259, %r259, 1;
$L__BB7_55:
	add.f64 	%fd50, %fd89, 0dBFF0000000000000;
	add.f64 	%fd51, %fd89, 0d3FF0000000000000;
	rcp.approx.ftz.f64 	%fd52, %fd51;
	neg.f64 	%fd53, %fd51;
	fma.rn.f64 	%fd54, %fd53, %fd52, 0d3FF0000000000000;
	fma.rn.f64 	%fd55, %fd54, %fd54, %fd54;
	fma.rn.f64 	%fd56, %fd55, %fd52, %fd52;
	mul.f64 	%fd57, %fd50, %fd56;
	fma.rn.f64 	%fd58, %fd50, %fd56, %fd57;
	mul.f64 	%fd59, %fd58, %fd58;
	fma.rn.f64 	%fd60, %fd59, 0d3EB1380B3AE80F1E, 0d3ED0EE258B7A8B04;
	fma.rn.f64 	%fd61, %fd60, %fd59, 0d3EF3B2669F02676F;
	fma.rn.f64 	%fd62, %fd61, %fd59, 0d3F1745CBA9AB0956;
	fma.rn.f64 	%fd63, %fd62, %fd59, 0d3F3C71C72D1B5154;
	fma.rn.f64 	%fd64, %fd63, %fd59, 0d3F624924923BE72D;
	fma.rn.f64 	%fd65, %fd64, %fd59, 0d3F8999999999A3C4;
	fma.rn.f64 	%fd66, %fd65, %fd59, 0d3FB5555555555554;
	sub.f64 	%fd67, %fd50, %fd58;
	add.f64 	%fd68, %fd67, %fd67;
	neg.f64 	%fd69, %fd58;
	fma.rn.f64 	%fd70, %fd69, %fd50, %fd68;
	mul.f64 	%fd71, %fd56, %fd70;
	mul.f64 	%fd72, %fd59, %fd66;
	fma.rn.f64 	%fd73, %fd72, %fd58, %fd71;
	xor.b32  	%r230, %r259, -2147483648;
	mov.b32 	%r231, 1127219200;
	mov.b64 	%fd74, {%r230, %r231};
	sub.f64 	%fd75, %fd74, %fd15;
	fma.rn.f64 	%fd76, %fd75, 0d3FE62E42FEFA39EF, %fd58;
	fma.rn.f64 	%fd77, %fd75, 0dBFE62E42FEFA39EF, %fd76;
	sub.f64 	%fd78, %fd77, %fd58;
	sub.f64 	%fd79, %fd73, %fd78;
	fma.rn.f64 	%fd80, %fd75, 0d3C7ABC9E3B39803F, %fd79;
	add.f64 	%fd90, %fd76, %fd80;
	bra.uni 	$L__BB7_57;
$L__BB7_56:
	fma.rn.f64 	%fd49, %fd88, 0d7FF0000000000000, 0d7FF0000000000000;
	{
	.reg .b32 %temp; 
	mov.b64 	{%temp, %r222}, %fd88;
	}
	and.b32  	%r223, %r222, 2147483647;
	setp.eq.s32 	%p42, %r223, 0;
	selp.f64 	%fd90, 0dFFF0000000000000, %fd49, %p42;
$L__BB7_57:
	fma.rn.f64 	%fd91, %fd17, %fd90, %fd91;
	st.shared.f64 	[%r84], %fd91;
$L__BB7_58:
	add.s32 	%r255, %r255, %r87;
	setp.lt.s32 	%p44, %r255, %r86;
	@%p44 bra 	$L__BB7_47;
$L__BB7_59:
	bar.sync 	0;
	mov.u32 	%r260, %ntid.x;
	setp.lt.u32 	%p45, %r260, 2;
	@%p45 bra 	$L__BB7_63;
$L__BB7_60:
	shr.u32 	%r106, %r260, 1;
	setp.ge.u32 	%p46, %r4, %r106;
	@%p46 bra 	$L__BB7_62;
	shl.b32 	%r232, %r106, 3;
	add.s32 	%r233, %r84, %r232;
	ld.shared.f64 	%fd81, [%r233];
	ld.shared.f64 	%fd82, [%r84];
	add.f64 	%fd83, %fd81, %fd82;
	st.shared.f64 	[%r84], %fd83;
$L__BB7_62:
	bar.sync 	0;
	setp.gt.u32 	%p47, %r260, 3;
	mov.u32 	%r260, %r106;
	@%p47 bra 	$L__BB7_60;
$L__BB7_63:
	setp.ne.s32 	%p48, %r4, 0;
	@%p48 bra 	$L__BB7_65;
	ld.shared.f64 	%fd84, [_ZZ32compute_te_matrix_batched_kernelE9shared_te];
	mul.wide.u32 	%rd26, %r3, 8;
	add.s64 	%rd27, %rd1, %rd26;
	st.global.f64 	[%rd27], %fd84;
$L__BB7_65:
	ret;

}


// ===== COMPILED SASS (sm_100) =====

	.target	sm_100

	.elftype	@"ET_EXEC"


//--------------------- .note.nv.tkinfo           --------------------------
	.section	.note.nv.tkinfo,"",@"SHT_NOTE"
	.sectionflags	@"SHF_NOTE_NV_TKINFO"
	.tkinfo
        /*0018*/ 	.word	0x00000002
        /*0030*/ 	.string	""
        /*0030*/ 	.string	"ptxas"
        /*0030*/ 	.string	"Cuda compilation tools, release 13.0, V13.0.88"
        /*0030*/ 	.string	"Build cuda_13.0.r13.0/compiler.36424714_0"
        /*0030*/ 	.string	"-arch sm_100 -m 64 "



//--------------------- .note.nv.cuinfo           --------------------------
	.section	.note.nv.cuinfo,"",@"SHT_NOTE"
	.sectionflags	@"SHF_NOTE_NV_CUINFO"
        /*0018*/ 	.short	0x0002
        /*001a*/ 	.short	0x0064
        /*001c*/ 	.short	0x0082
	.zero		2


//--------------------- .nv.info                  --------------------------
	.section	.nv.info,"",@"SHT_CUDA_INFO"
	.align	4


	//----- nvinfo : EIATTR_REGCOUNT
	.align		4
        /*0000*/ 	.byte	0x04, 0x2f
        /*0002*/ 	.short	(.L_1 - .L_0)
	.align		4
.L_0:
        /*0004*/ 	.word	index@(compute_minmax_kernel)
        /*0008*/ 	.word	0x00000012


	//----- nvinfo : EIATTR_FRAME_SIZE
	.align		4
.L_1:
        /*000c*/ 	.byte	0x04, 0x11
        /*000e*/ 	.short	(.L_3 - .L_2)
	.align		4
.L_2:
        /*0010*/ 	.word	index@(compute_minmax_kernel)
        /*0014*/ 	.word	0x00000000


	//----- nvinfo : EIATTR_REGCOUNT
	.align		4
.L_3:
        /*0018*/ 	.byte	0x04, 0x2f
        /*001a*/ 	.short	(.L_5 - .L_4)
	.align		4
.L_4:
        /*001c*/ 	.word	index@(build_histogram_3d_kernel)
        /*0020*/ 	.word	0x0000001b


	//----- nvinfo : EIATTR_FRAME_SIZE
	.align		4
.L_5:
        /*0024*/ 	.byte	0x04, 0x11
        /*0026*/ 	.short	(.L_7 - .L_6)
	.align		4
.L_6:
        /*0028*/ 	.word	index@($__internal_5_$__cuda_sm20_div_rn_f64_full)
        /*002c*/ 	.word	0x00000000


	//----- nvinfo : EIATTR_FRAME_SIZE
	.align		4
.L_7:
        /*0030*/ 	.byte	0x04, 0x11
        /*0032*/ 	.short	(.L_9 - .L_8)
	.align		4
.L_8:
        /*0034*/ 	.word	index@(build_histogram_3d_kernel)
        /*0038*/ 	.word	0x00000000


	//----- nvinfo : EIATTR_REGCOUNT
	.align		4
.L_9:
        /*003c*/ 	.byte	0x04, 0x2f
        /*003e*/ 	.short	(.L_11 - .L_10)
	.align		4
.L_10:
        /*0040*/ 	.word	index@(build_histogram_2d_kernel)
        /*0044*/ 	.word	0x0000001a


	//----- nvinfo : EIATTR_FRAME_SIZE
	.align		4
.L_11:
        /*0048*/ 	.byte	0x04, 0x11
        /*004a*/ 	.short	(.L_13 - .L_12)
	.align		4
.L_12:
        /*004c*/ 	.word	index@($__internal_4_$__cuda_sm20_div_rn_f64_full)
        /*0050*/ 	.word	0x00000000


	//----- nvinfo : EIATTR_FRAME_SIZE
	.align		4
.L_13:
        /*0054*/ 	.byte	0x04, 0x11
        /*0056*/ 	.short	(.L_15 - .L_14)
	.align		4
.L_14:
        /*0058*/ 	.word	index@(build_histogram_2d_kernel)
        /*005c*/ 	.word	0x00000000


	//----- nvinfo : EIATTR_REGCOUNT
	.align		4
.L_15:
        /*0060*/ 	.byte	0x04, 0x2f
        /*0062*/ 	.short	(.L_17 - .L_16)
	.align		4
.L_16:
        /*0064*/ 	.word	index@(compute_transfer_entropy_kernel)
        /*0068*/ 	.word	0x00000028


	//----- nvinfo : EIATTR_FRAME_SIZE
	.align		4
.L_17:
        /*006c*/ 	.byte	0x04, 0x11
        /*006e*/ 	.short	(.L_19 - .L_18)
	.align		4
.L_18:
        /*0070*/ 	.word	index@($__internal_3_$__cuda_sm20_div_rn_f64_full)
        /*0074*/ 	.word	0x00000000


	//----- nvinfo : EIATTR_FRAME_SIZE
	.align		4
.L_19:
        /*0078*/ 	.byte	0x04, 0x11
        /*007a*/ 	.short	(.L_21 - .L_20)
	.align		4
.L_20:
        /*007c*/ 	.word	index@(compute_transfer_entropy_kernel)
        /*0080*/ 	.word	0x00000000


	//----- nvinfo : EIATTR_REGCOUNT
	.align		4
.L_21:
        /*0084*/ 	.byte	0x04, 0x2f
        /*0086*/ 	.short	(.L_23 - .L_22)
	.align		4
.L_22:
        /*0088*/ 	.word	index@(build_histogram_1d_kernel)
        /*008c*/ 	.word	0x00000018


	//----- nvinfo : EIATTR_FRAME_SIZE
	.align		4
.L_23:
        /*0090*/ 	.byte	0x04, 0x11
        /*0092*/ 	.short	(.L_25 - .L_24)
	.align		4
.L_24:
        /*0094*/ 	.word	index@($__internal_2_$__cuda_sm20_div_rn_f64_full)
        /*0098*/ 	.word	0x00000000


	//----- nvinfo : EIATTR_FRAME_SIZE
	.align		4
.L_25:
        /*009c*/ 	.byte	0x04, 0x11
        /*009e*/ 	.short	(.L_27 - .L_26)
	.align		4
.L_26:
        /*00a0*/ 	.word	index@(build_histogram_1d_kernel)
        /*00a4*/ 	.word	0x00000000


	//----- nvinfo : EIATTR_REGCOUNT
	.align		4
.L_27:
        /*00a8*/ 	.byte	0x04, 0x2f
        /*00aa*/ 	.short	(.L_29 - .L_28)
	.align		4
.L_28:
        /*00ac*/ 	.word	index@(build_histogram_2d_xp_yp_kernel)
        /*00b0*/ 	.word	0x0000001a


	//----- nvinfo : EIATTR_FRAME_SIZE
	.align		4
.L_29:
        /*00b4*/ 	.byte	0x04, 0x11
        /*00b6*/ 	.short	(.L_31 - .L_30)
	.align		4
.L_30:
        /*00b8*/ 	.word	index@($__internal_1_$__cuda_sm20_div_rn_f64_full)
        /*00bc*/ 	.word	0x00000000


	//----- nvinfo : EIATTR_FRAME_SIZE
	.align		4
.L_31:
        /*00c0*/ 	.byte	0x04, 0x11
        /*00c2*/ 	.short	(.L_33 - .L_32)
	.align		4
.L_32:
        /*00c4*/ 	.word	index@(build_histogram_2d_xp_yp_kernel)
        /*00c8*/ 	.word	0x00000000


	//----- nvinfo : EIATTR_REGCOUNT
	.align		4
.L_33:
        /*00cc*/ 	.byte	0x04, 0x2f
        /*00ce*/ 	.short	(.L_35 - .L_34)
	.align		4
.L_34:
        /*00d0*/ 	.word	index@(compute_global_minmax_batched_kernel)
        /*00d4*/ 	.word	0x00000015


	//----- nvinfo : EIATTR_FRAME_SIZE
	.align		4
.L_35:
        /*00d8*/ 	.byte	0x04, 0x11
        /*00da*/ 	.short	(.L_37 - .L_36)
	.align		4
.L_36:
        /*00dc*/ 	.word	index@(compute_global_minmax_batched_kernel)
        /*00e0*/ 	.word	0x00000000


	//----- nvinfo : EIATTR_REGCOUNT
	.align		4
.L_37:
        /*00e4*/ 	.byte	0x04, 0x2f
        /*00e6*/ 	.short	(.L_39 - .L_38)
	.align		4
.L_38:
        /*00e8*/ 	.word	index@(compute_te_matrix_batched_kernel)
        /*00ec*/ 	.word	0x0000002a


	//----- nvinfo : EIATTR_FRAME_SIZE
	.align		4
.L_39:
        /*00f0*/ 	.byte	0x04, 0x11
        /*00f2*/ 	.short	(.L_41 - .L_40)
	.align		4
.L_40:
        /*00f4*/ 	.word	index@($__internal_0_$__cuda_sm20_div_rn_f64_full)
        /*00f8*/ 	.word	0x00000000


	//----- nvinfo : EIATTR_FRAME_SIZE
	.align		4
.L_41:
        /*00fc*/ 	.byte	0x04, 0x11
        /*00fe*/ 	.short	(.L_43 - .L_42)
	.align		4
.L_42:
        /*0100*/ 	.word	index@(compute_te_matrix_batched_kernel)
        /*0104*/ 	.word	0x00000000


	//----- nvinfo : EIATTR_MIN_STACK_SIZE
	.align		4
.L_43:
        /*0108*/ 	.byte	0x04, 0x12
        /*010a*/ 	.short	(.L_45 - .L_44)
	.align		4
.L_44:
        /*010c*/ 	.word	index@(compute_te_matrix_batched_kernel)
        /*0110*/ 	.word	0x00000000


	//----- nvinfo : EIATTR_MIN_STACK_SIZE
	.align		4
.L_45:
        /*0114*/ 	.byte	0x04, 0x12
        /*0116*/ 	.short	(.L_47 - .L_46)
	.align		4
.L_46:
        /*0118*/ 	.word	index@(compute_global_minmax_batched_kernel)
        /*011c*/ 	.word	0x00000000


	//----- nvinfo : EIATTR_MIN_STACK_SIZE
	.align		4
.L_47:
        /*0120*/ 	.byte	0x04, 0x12
        /*0122*/ 	.short	(.L_49 - .L_48)
	.align		4
.L_48:
        /*0124*/ 	.word	index@(build_histogram_2d_xp_yp_kernel)
        /*0128*/ 	.word	0x00000000


	//----- nvinfo : EIATTR_MIN_STACK_SIZE
	.align		4
.L_49:
        /*012c*/ 	.byte	0x04, 0x12
        /*012e*/ 	.short	(.L_51 - .L_50)
	.align		4
.L_50:
        /*0130*/ 	.word	index@(build_histogram_1d_kernel)
        /*0134*/ 	.word	0x00000000


	//----- nvinfo : EIATTR_MIN_STACK_SIZE
	.align		4
.L_51:
        /*0138*/ 	.byte	0x04, 0x12
        /*013a*/ 	.short	(.L_53 - .L_52)
	.align		4
.L_52:
        /*013c*/ 	.word	index@(compute_transfer_entropy_kernel)
        /*0140*/ 	.word	0x00000000


	//----- nvinfo : EIATTR_MIN_STACK_SIZE
	.align		4
.L_53:
        /*0144*/ 	.byte	0x04, 0x12
        /*0146*/ 	.short	(.L_55 - .L_54)
	.align		4
.L_54:
        /*0148*/ 	.word	index@(build_histogram_2d_kernel)
        /*014c*/ 	.word	0x00000000


	//----- nvinfo : EIATTR_MIN_STACK_SIZE
	.align		4
.L_55:
        /*0150*/ 	.byte	0x04, 0x12
        /*0152*/ 	.short	(.L_57 - .L_56)
	.align		4
.L_56:
        /*0154*/ 	.word	index@(build_histogram_3d_kernel)
        /*0158*/ 	.word	0x00000000


	//----- nvinfo : EIATTR_MIN_STACK_SIZE
	.align		4
.L_57:
        /*015c*/ 	.byte	0x04, 0x12
        /*015e*/ 	.short	(.L_59 - .L_58)
	.align		4
.L_58:
        /*0160*/ 	.word	index@(compute_minmax_kernel)
        /*0164*/ 	.word	0x00000000
.L_59:


//--------------------- .nv.compat                --------------------------
	.section	.nv.compat,"",@"SHT_CUDA_COMPAT_INFO"
	.align	4
        /*0000*/ 	.byte	0x02, 0x09, 0x00, 0x00, 0x02, 0x02, 0x01, 0x00, 0x02, 0x05, 0x05, 0x00, 0x03, 0x07, 0x01, 0x01
        /*0010*/ 	.byte	0x02, 0x03, 0x00, 0x00, 0x02, 0x06, 0x01, 0x00, 0x04, 0x0b, 0x08, 0x00, 0x01, 0x00, 0x00, 0x00
        /*0020*/ 	.byte	0x00, 0x00, 0x00, 0x00


//--------------------- .nv.info.compute_te_matrix_batched_kernel --------------------------
	.section	.nv.info.compute_te_matrix_batched_kernel,"",@"SHT_CUDA_INFO"
	.sectionflags	@""
	.align	4


	//----- nvinfo : EIATTR_CUDA_API_VERSION
	.align		4
        /*0000*/ 	.byte	0x04, 0x37
        /*0002*/ 	.short	(.L_61 - .L_60)
.L_60:
        /*0004*/ 	.word	0x00000082


	//----- nvinfo : EIATTR_KPARAM_INFO
	.align		4
.L_61:
        /*0008*/ 	.byte	0x04, 0x17
        /*000a*/ 	.short	(.L_63 - .L_62)
.L_62:
        /*000c*/ 	.word	0x00000000
        /*0010*/ 	.short	0x0008
        /*0012*/ 	.short	0x0030
        /*0014*/ 	.byte	0x00, 0xf5, 0x21, 0x00


	//----- nvinfo : EIATTR_KPARAM_INFO
	.align		4
.L_63:
        /*0018*/ 	.byte	0x04, 0x17
        /*001a*/ 	.short	(.L_65 - .L_64)
.L_64:
        /*001c*/ 	.word	0x00000000
        /*0020*/ 	.short	0x0007
        /*0022*/ 	.short	0x0028
        /*0024*/ 	.byte	0x00, 0xf0, 0x11, 0x00


	//----- nvinfo : EIATTR_KPARAM_INFO
	.align		4
.L_65:
        /*0028*/ 	.byte	0x04, 0x17
        /*002a*/ 	.short	(.L_67 - .L_66)
.L_66:
        /*002c*/ 	.word	0x00000000
        /*0030*/ 	.short	0x0006
        /*0032*/ 	.short	0x0024
        /*0034*/ 	.byte	0x00, 0xf0, 0x11, 0x00


	//----- nvinfo : EIATTR_KPARAM_INFO
	.align		4
.L_67:
        /*0038*/ 	.byte	0x04, 0x17
        /*003a*/ 	.short	(.L_69 - .L_68)
.L_68:
        /*003c*/ 	.word	0x00000000
        /*0040*/ 	.short	0x0005
        /*0042*/ 	.short	0x0020
        /*0044*/ 	.byte	0x00, 0xf0, 0x11, 0x00


	//----- nvinfo : EIATTR_KPARAM_INFO
	.align		4
.L_69:
        /*0048*/ 	.byte	0x04, 0x17
        /*004a*/ 	.short	(.L_71 - .L_70)
.L_70:
        /*004c*/ 	.word	0x00000000
        /*0050*/ 	.short	0x0004
        /*0052*/ 	.short	0x001c
        /*0054*/ 	.byte	0x00, 0xf0, 0x11, 0x00


	//----- nvinfo : EIATTR_KPARAM_INFO
	.align		4
.L_71:
        /*0058*/ 	.byte	0x04, 0x17
        /*005a*/ 	.short	(.L_73 - .L_72)
.L_72:
        /*005c*/ 	.word	0x00000000
        /*0060*/ 	.short	0x0003
        /*0062*/ 	.short	0x0018
        /*0064*/ 	.byte	0x00, 0xf0, 0x11, 0x00


	//----- nvinfo : EIATTR_KPARAM_INFO
	.align		4
.L_73:
        /*0068*/ 	.byte	0x04, 0x17
        /*006a*/ 	.short	(.L_75 - .L_74)
.L_74:
        /*006c*/ 	.word	0x00000000
        /*0070*/ 	.short	0x0002
        /*0072*/ 	.short	0x0010
        /*0074*/ 	.byte	0x00, 0xf5, 0x21, 0x00


	//----- nvinfo : EIATTR_KPARAM_INFO
	.align		4
.L_75:
        /*0078*/ 	.byte	0x04, 0x17
        /*007a*/ 	.short	(.L_77 - .L_76)
.L_76:
        /*007c*/ 	.word	0x00000000
        /*0080*/ 	.short	0x0001
        /*0082*/ 	.short	0x0008
        /*0084*/ 	.byte	0x00, 0xf5, 0x21, 0x00


	//----- nvinfo : EIATTR_KPARAM_INFO
	.align		4
.L_77:
        /*0088*/ 	.byte	0x04, 0x17
        /*008a*/ 	.short	(.L_79 - .L_78)
.L_78:
        /*008c*/ 	.word	0x00000000
        /*0090*/ 	.short	0x0000
        /*0092*/ 	.short	0x0000
        /*0094*/ 	.byte	0x00, 0xf5, 0x21, 0x00


	//----- nvinfo : EIATTR_SPARSE_MMA_MASK
	.align		4
.L_79:
        /*0098*/ 	.byte	0x03, 0x50
        /*009a*/ 	.short	0x0000


	//----- nvinfo : EIATTR_MAXREG_COUNT
	.align		4
        /*009c*/ 	.byte	0x03, 0x1b
        /*009e*/ 	.short	0x00ff


	//----- nvinfo : EIATTR_NUM_BARRIERS
	.align		4
        /*00a0*/ 	.byte	0x02, 0x4c
        /*00a2*/ 	.byte	0x01
	.zero		1


	//----- nvinfo : EIATTR_MERCURY_ISA_VERSION
	.align		4
        /*00a4*/ 	.byte	0x03, 0x5f
        /*00a6*/ 	.short	0x0101


	//----- nvinfo : EIATTR_VRC_CTA_INIT_COUNT
	.align		4
        /*00a8*/ 	.byte	0x02, 0x4a
	.zero		1
	.zero		1


	//----- nvinfo : EIATTR_EXIT_INSTR_OFFSETS
	.align		4
        /*00ac*/ 	.byte	0x04, 0x1c
        /*00ae*/ 	.short	(.L_81 - .L_80)


	//   ....[0]....
.L_80:
        /*00b0*/ 	.word	0x00000080


	//   ....[1]....
        /*00b4*/ 	.word	0x000000d0


	//   ....[2]....
        /*00b8*/ 	.word	0x00000160


	//   ....[3]....
        /*00bc*/ 	.word	0x00002ce0


	//   ....[4]....
        /*00c0*/ 	.word	0x00002d80


	//----- nvinfo : EIATTR_CRS_STACK_SIZE
	.align		4
.L_81:
        /*00c4*/ 	.byte	0x04, 0x1e
        /*00c6*/ 	.short	(.L_83 - .L_82)
.L_82:
        /*00c8*/ 	.word	0x00000000


	//----- nvinfo : EIATTR_CBANK_PARAM_SIZE
	.align		4
.L_83:
        /*00cc*/ 	.byte	0x03, 0x19
        /*00ce*/ 	.short	0x0038


	//----- nvinfo : EIATTR_PARAM_CBANK
	.align		4
        /*00d0*/ 	.byte	0x04, 0x0a
        /*00d2*/ 	.short	(.L_85 - .L_84)
	.align		4
.L_84:
        /*00d4*/ 	.word	index@(.nv.constant0.compute_te_matrix_batched_kernel)
        /*00d8*/ 	.short	0x0380
        /*00da*/ 	.short	0x0038


	//----- nvinfo : EIATTR_SW_WAR
	.align		4
.L_85:
        /*00dc*/ 	.byte	0x04, 0x36
        /*00de*/ 	.short	(.L_87 - .L_86)
.L_86:
        /*00e0*/ 	.word	0x00000008
.L_87:


//--------------------- .nv.info.compute_global_minmax_batched_kernel --------------------------
	.section	.nv.info.compute_global_minmax_batched_kernel,"",@"SHT_CUDA_INFO"
	.sectionflags	@""
	.align	4


	//----- nvinfo : EIATTR_CUDA_API_VERSION
	.align		4
        /*0000*/ 	.byte	0x04, 0x37
        /*0002*/ 	.short	(.L_89 - .L_88)
.L_88:
        /*0004*/ 	.word	0x00000082


	//----- nvinfo : EIATTR_KPARAM_INFO
	.align		4
.L_89:
        /*0008*/ 	.byte	0x04, 0x17
        /*000a*/ 	.short	(.L_91 - .L_90)
.L_90:
        /*000c*/ 	.word	0x00000000
        /*0010*/ 	.short	0x0004
        /*0012*/ 	.short	0x0018
        /*0014*/ 	.byte	0x00, 0xf5, 0x21, 0x00


	//----- nvinfo : EIATTR_KPARAM_INFO
	.align		4
.L_91:
        /*0018*/ 	.byte	0x04, 0x17
        /*001a*/ 	.short	(.L_93 - .L_92)
.L_92:
        /*001c*/ 	.word	0x00000000
        /*0020*/ 	.short	0x0003
        /*0022*/ 	.short	0x0010
        /*0024*/ 	.byte	0x00, 0xf5, 0x21, 0x00


	//----- nvinfo : EIATTR_KPARAM_INFO
	.align		4
.L_93:
        /*0028*/ 	.byte	0x04, 0x17
        /*002a*/ 	.short	(.L_95 - .L_94)
.L_94:
        /*002c*/ 	.word	0x00000000
        /*0030*/ 	.short	0x0002
        /*0032*/ 	.short	0x000c
        /*0034*/ 	.byte	0x00, 0xf0, 0x11, 0x00


	//----- nvinfo : EIATTR_KPARAM_INFO
	.align		4
.L_95:
        /*0038*/ 	.byte	0x04, 0x17
        /*003a*/ 	.short	(.L_97 - .L_96)
.L_96:
        /*003c*/ 	.word	0x00000000
        /*0040*/ 	.short	0x0001
        /*0042*/ 	.short	0x0008
        /*0044*/ 	.byte	0x00, 0xf0, 0x11, 0x00


	//----- nvinfo : EIATTR_KPARAM_INFO
	.align		4
.L_97:
        /*0048*/ 	.byte	0x04, 0x17
        /*004a*/ 	.short	(.L_99 - .L_98)
.L_98:
        /*004c*/ 	.word	0x00000000
        /*0050*/ 	.short	0x0000
        /*0052*/ 	.short	0x0000
        /*0054*/ 	.byte	0x00, 0xf5, 0x21, 0x00


	//----- nvinfo : EIATTR_SPARSE_MMA_MASK
	.align		4
.L_99:
        /*0058*/ 	.byte	0x03, 0x50
        /*005a*/ 	.short	0x0000


	//----- nvinfo : EIATTR_MAXREG_COUNT
	.align		4
        /*005c*/ 	.byte	0x03, 0x1b
        /*005e*/ 	.short	0x00ff


	//----- nvinfo : EIATTR_NUM_BARRIERS
	.align		4
        /*0060*/ 	.byte	0x02, 0x4c
        /*0062*/ 	.byte	0x01
	.zero		1


	//----- nvinfo : EIATTR_MERCURY_ISA_VERSION
	.align		4
        /*0064*/ 	.byte	0x03, 0x5f
        /*0066*/ 	.short	0x0101


	//----- nvinfo : EIATTR_VRC_CTA_INIT_COUNT
	.align		4
        /*0068*/ 	.byte	0x02, 0x4a
	.zero		1
	.zero		1


	//----- nvinfo : EIATTR_EXIT_INSTR_OFFSETS
	.align		4
        /*006c*/ 	.byte	0x04, 0x1c
        /*006e*/ 	.short	(.L_101 - .L_100)


	//   ....[0]....
.L_100:
        /*0070*/ 	.word	0x00000040


	//   ....[1]....
        /*0074*/ 	.word	0x00000610


	//   ....[2]....
        /*0078*/ 	.word	0x000006d0


	//----- nvinfo : EIATTR_CRS_STACK_SIZE
	.align		4
.L_101:
        /*007c*/ 	.byte	0x04, 0x1e
        /*007e*/ 	.short	(.L_103 - .L_102)
.L_102:
        /*0080*/ 	.word	0x00000000


	//----- nvinfo : EIATTR_CBANK_PARAM_SIZE
	.align		4
.L_103:
        /*0084*/ 	.byte	0x03, 0x19
        /*0086*/ 	.short	0x0020


	//----- nvinfo : EIATTR_PARAM_CBANK
	.align		4
        /*0088*/ 	.byte	0x04, 0x0a
        /*008a*/ 	.short	(.L_105 - .L_104)
	.align		4
.L_104:
        /*008c*/ 	.word	index@(.nv.constant0.compute_global_minmax_batched_kernel)
        /*0090*/ 	.short	0x0380
        /*0092*/ 	.short	0x0020


	//----- nvinfo : EIATTR_SW_WAR
	.align		4
.L_105:
        /*0094*/ 	.byte	0x04, 0x36
        /*0096*/ 	.short	(.L_107 - .L_106)
.L_106:
        /*0098*/ 	.word	0x00000008
.L_107:


//--------------------- .nv.info.build_histogram_2d_xp_yp_kernel --------------------------
	.section	.nv.info.build_histogram_2d_xp_yp_kernel,"",@"SHT_CUDA_INFO"
	.sectionflags	@""
	.align	4


	//----- nvinfo : EIATTR_CUDA_API_VERSION
	.align		4
        /*0000*/ 	.byte	0x04, 0x37
        /*0002*/ 	.short	(.L_109 - .L_108)
.L_108:
        /*0004*/ 	.word	0x00000082


	//----- nvinfo : EIATTR_KPARAM_INFO
	.align		4
.L_109:
        /*0008*/ 	.byte	0x04, 0x17
        /*000a*/ 	.short	(.L_111 - .L_110)
.L_110:
        /*000c*/ 	.word	0x00000000
        /*0010*/ 	.short	0x000a
        /*0012*/ 	.short	0x0040
        /*0014*/ 	.byte	0x00, 0xf5, 0x21, 0x00


	//----- nvinfo : EIATTR_KPARAM_INFO
	.align		4
.L_111:
        /*0018*/ 	.byte	0x04, 0x17
        /*001a*/ 	.short	(.L_113 - .L_112)
.L_112:
        /*001c*/ 	.word	0x00000000
        /*0020*/ 	.short	0x0009
        /*0022*/ 	.short	0x0038
        /*0024*/ 	.byte	0x00, 0xf0, 0x21, 0x00


	//----- nvinfo : EIATTR_KPARAM_INFO
	.align		4
.L_113:
        /*0028*/ 	.byte	0x04, 0x17
        /*002a*/ 	.short	(.L_115 - .L_114)
.L_114:
        /*002c*/ 	.word	0x00000000
        /*0030*/ 	.short	0x0008
        /*0032*/ 	.short	0x0030
        /*0034*/ 	.byte	0x00, 0xf0, 0x21, 0x00


	//----- nvinfo : EIATTR_KPARAM_INFO
	.align		4
.L_115:
        /*0038*/ 	.byte	0x04, 0x17
        /*003a*/ 	.short	(.L_117 - .L_116)
.L_116:
        /*003c*/ 	.word	0x00000000
        /*0040*/ 	.short	0x0007
        /*0042*/ 	.short	0x0028
        /*0044*/ 	.byte	0x00, 0xf0, 0x21, 0x00


	//----- nvinfo : EIATTR_KPARAM_INFO
	.align		4
.L_117:
        /*0048*/ 	.byte	0x04, 0x17
        /*004a*/ 	.short	(.L_119 - .L_118)
.L_118:
        /*004c*/ 	.word	0x00000000
        /*0050*/ 	.short	0x0006
        /*0052*/ 	.short	0x0020
        /*0054*/ 	.byte	0x00, 0xf0, 0x21, 0x00


	//----- nvinfo : EIATTR_KPARAM_INFO
	.align		4
.L_119:
        /*0058*/ 	.byte	0x04, 0x17
        /*005a*/ 	.short	(.L_121 - .L_120)
.L_120:
        /*005c*/ 	.word	0x00000000
        /*0060*/ 	.short	0x0005
        /*0062*/ 	.short	0x001c
        /*0064*/ 	.byte	0x00, 0xf0, 0x11, 0x00


	//----- nvinfo : EIATTR_KPARAM_INFO
	.align		4
.L_121:
        /*0068*/ 	.byte	0x04, 0x17
        /*006a*/ 	.short	(.L_123 - .L_122)
.L_122:
        /*006c*/ 	.word	0x00000000
        /*0070*/ 	.short	0x0004
        /*0072*/ 	.short	0x0018
        /*0074*/ 	.byte	0x00, 0xf0, 0x11, 0x00


	//----- nvinfo : EIATTR_KPARAM_INFO
	.align		4
.L_123:
        /*0078*/ 	.byte	0x04, 0x17
        /*007a*/ 	.short	(.L_125 - .L_124)
.L_124:
        /*007c*/ 	.word	0x00000000
        /*0080*/ 	.short	0x0003
        /*0082*/ 	.short	0x0014
        /*0084*/ 	.byte	0x00, 0xf0, 0x11, 0x00


	//----- nvinfo : EIATTR_KPARAM_INFO
	.align		4
.L_125:
        /*0088*/ 	.byte	0x04, 0x17
        /*008a*/ 	.short	(.L_127 - .L_126)
.L_126:
        /*008c*/ 	.word	0x00000000
        /*0090*/ 	.short	0x0002
        /*0092*/ 	.short	0x0010
        /*0094*/ 	.byte	0x00, 0xf0, 0x11, 0x00


	//----- nvinfo : EIATTR_KPARAM_INFO
	.align		4
.L_127:
        /*0098*/ 	.byte	0x04, 0x17
        /*009a*/ 	.short	(.L_129 - .L_128)
.L_128:
        /*009c*/ 	.word	0x00000000
        /*00a0*/ 	.short	0x0001
        /*00a2*/ 	.short	0x0008
        /*00a4*/ 	.byte	0x00, 0xf5, 0x21, 0x00


	//----- nvinfo : EIATTR_KPARAM_INFO
	.align		4
.L_129:
        /*00a8*/ 	.byte	0x04, 0x17
        /*00aa*/ 	.short	(.L_131 - .L_130)
.L_130:
        /*00ac*/ 	.word	0x00000000
        /*00b0*/ 	.short	0x0000
        /*00b2*/ 	.short	0x0000
        /*00b4*/ 	.byte	0x00, 0xf5, 0x21, 0x00


	//----- nvinfo : EIATTR_SPARSE_MMA_MASK
	.align		4
.L_131:
        /*00b8*/ 	.byte	0x03, 0x50
        /*00ba*/ 	.short	0x0000


	//----- nvinfo : EIATTR_MAXREG_COUNT
	.align		4
        /*00bc*/ 	.byte	0x03, 0x1b
        /*00be*/ 	.short	0x00ff


	//----- nvinfo : EIATTR_MERCURY_ISA_VERSION
	.align		4
        /*00c0*/ 	.byte	0x03, 0x5f
        /*00c2*/ 	.short	0x0101


	//----- nvinfo : EIATTR_VRC_CTA_INIT_COUNT
	.align		4
        /*00c4*/ 	.byte	0x02, 0x4a
	.zero		1
	.zero		1


	//----- nvinfo : EIATTR_EXIT_INSTR_OFFSETS
	.align		4
        /*00c8*/ 	.byte	0x04, 0x1c
        /*00ca*/ 	.short	(.L_133 - .L_132)


	//   ....[0]....
.L_132:
        /*00cc*/ 	.word	0x000000b0


	//   ....[1]....
        /*00d0*/ 	.word	0x00000750


	//----- nvinfo : EIATTR_CRS_STACK_SIZE
	.align		4
.L_133:
        /*00d4*/ 	.byte	0x04, 0x1e
        /*00d6*/ 	.short	(.L_135 - .L_134)
.L_134:
        /*00d8*/ 	.word	0x00000000


	//----- nvinfo : EIATTR_CBANK_PARAM_SIZE
	.align		4
.L_135:
        /*00dc*/ 	.byte	0x03, 0x19
        /*00de*/ 	.short	0x0048


	//----- nvinfo : EIATTR_PARAM_CBANK
	.align		4
        /*00e0*/ 	.byte	0x04, 0x0a
        /*00e2*/ 	.short	(.L_137 - .L_136)
	.align		4
.L_136:
        /*00e4*/ 	.word	index@(.nv.constant0.build_histogram_2d_xp_yp_kernel)
        /*00e8*/ 	.short	0x0380
        /*00ea*/ 	.short	0x0048


	//----- nvinfo : EIATTR_SW_WAR
	.align		4
.L_137:
        /*00ec*/ 	.byte	0x04, 0x36
        /*00ee*/ 	.short	(.L_139 - .L_138)
.L_138:
        /*00f0*/ 	.word	0x00000008
.L_139:


//--------------------- .nv.info.build_histogram_1d_kernel --------------------------
	.section	.nv.info.build_histogram_1d_kernel,"",@"SHT_CUDA_INFO"
	.sectionflags	@""
	.align	4


	//----- nvinfo : EIATTR_CUDA_API_VERSION
	.align		4
        /*0000*/ 	.byte	0x04, 0x37
        /*0002*/ 	.short	(.L_141 - .L_140)
.L_140:
        /*0004*/ 	.word	0x00000082


	//----- nvinfo : EIATTR_KPARAM_INFO
	.align		4
.L_141:
        /*0008*/ 	.byte	0x04, 0x17
        /*000a*/ 	.short	(.L_143 - .L_142)
.L_142:
        /*000c*/ 	.word	0x00000000
        /*0010*/ 	.short	0x0007
        /*0012*/ 	.short	0x0028
        /*0014*/ 	.byte	0x00, 0xf5, 0x21, 0x00


	//----- nvinfo : EIATTR_KPARAM_INFO
	.align		4
.L_143:
        /*0018*/ 	.byte	0x04, 0x17
        /*001a*/ 	.short	(.L_145 - .L_144)
.L_144:
        /*001c*/ 	.word	0x00000000
        /*0020*/ 	.short	0x0006
        /*0022*/ 	.short	0x0020
        /*0024*/ 	.byte	0x00, 0xf0, 0x21, 0x00


	//----- nvinfo : EIATTR_KPARAM_INFO
	.align		4
.L_145:
        /*0028*/ 	.byte	0x04, 0x17
        /*002a*/ 	.short	(.L_147 - .L_146)
.L_146:
        /*002c*/ 	.word	0x00000000
        /*0030*/ 	.short	0x0005
        /*0032*/ 	.short	0x0018
        /*0034*/ 	.byte	0x00, 0xf0, 0x21, 0x00


	//----- nvinfo : EIATTR_KPARAM_INFO
	.align		4
.L_147:
        /*0038*/ 	.byte	0x04, 0x17
        /*003a*/ 	.short	(.L_149 - .L_148)
.L_148:
        /*003c*/ 	.word	0x00000000
        /*0040*/ 	.short	0x0004
        /*0042*/ 	.short	0x0014
        /*0044*/ 	.byte	0x00, 0xf0, 0x11, 0x00


	//----- nvinfo : EIATTR_KPARAM_INFO
	.align		4
.L_149:
        /*0048*/ 	.byte	0x04, 0x17
        /*004a*/ 	.short	(.L_151 - .L_150)
.L_150:
        /*004c*/ 	.word	0x00000000
        /*0050*/ 	.short	0x0003
        /*0052*/ 	.short	0x0010
        /*0054*/ 	.byte	0x00, 0xf0, 0x11, 0x00


	//----- nvinfo : EIATTR_KPARAM_INFO
	.align		4
.L_151:
        /*0058*/ 	.byte	0x04, 0x17
        /*005a*/ 	.short	(.L_153 - .L_152)
.L_152:
        /*005c*/ 	.word	0x00000000
        /*0060*/ 	.short	0x0002
        /*0062*/ 	.short	0x000c
        /*0064*/ 	.byte	0x00, 0xf0, 0x11, 0x00


	//----- nvinfo : EIATTR_KPARAM_INFO
	.align		4
.L_153:
        /*0068*/ 	.byte	0x04, 0x17
        /*006a*/ 	.short	(.L_155 - .L_154)
.L_154:
        /*006c*/ 	.word	0x00000000
        /*0070*/ 	.short	0x0001
        /*0072*/ 	.short	0x0008
        /*0074*/ 	.byte	0x00, 0xf0, 0x11, 0x00


	//----- nvinfo : EIATTR_KPARAM_INFO
	.align		4
.L_155:
        /*0078*/ 	.byte	0x04, 0x17
        /*007a*/ 	.short	(.L_157 - .L_156)
.L_156:
        /*007c*/ 	.word	0x00000000
        /*0080*/ 	.short	0x0000
        /*0082*/ 	.short	0x0000
        /*0084*/ 	.byte	0x00, 0xf5, 0x21, 0x00


	//----- nvinfo : EIATTR_SPARSE_MMA_MASK
	.align		4
.L_157:
        /*0088*/ 	.byte	0x03, 0x50
        /*008a*/ 	.short	0x0000


	//----- nvinfo : EIATTR_MAXREG_COUNT
	.align		4
        /*008c*/ 	.byte	0x03, 0x1b
        /*008e*/ 	.short	0x00ff


	//----- nvinfo : EIATTR_MERCURY_ISA_VERSION
	.align		4
        /*0090*/ 	.byte	0x03, 0x5f
        /*0092*/ 	.short	0x0101


	//----- nvinfo : EIATTR_VRC_CTA_INIT_COUNT
	.align		4
        /*0094*/ 	.byte	0x02, 0x4a
	.zero		1
	.zero		1


	//----- nvinfo : EIATTR_EXIT_INSTR_OFFSETS
	.align		4
        /*0098*/ 	.byte	0x04, 0x1c
        /*009a*/ 	.short	(.L_159 - .L_158)


	//   ....[0]....
.L_158:
        /*009c*/ 	.word	0x000000b0


	//   ....[1]....
        /*00a0*/ 	.word	0x00000400


	//----- nvinfo : EIATTR_CRS_STACK_SIZE
	.align		4
.L_159:
        /*00a4*/ 	.byte	0x04, 0x1e
        /*00a6*/ 	.short	(.L_161 - .L_160)
.L_160:
        /*00a8*/ 	.word	0x00000000


	//----- nvinfo : EIATTR_CBANK_PARAM_SIZE
	.align		4
.L_161:
        /*00ac*/ 	.byte	0x03, 0x19
        /*00ae*/ 	.short	0x0030


	//----- nvinfo : EIATTR_PARAM_CBANK
	.align		4
        /*00b0*/ 	.byte	0x04, 0x0a
        /*00b2*/ 	.short	(.L_163 - .L_162)
	.align		4
.L_162:
        /*00b4*/ 	.word	index@(.nv.constant0.build_histogram_1d_kernel)
        /*00b8*/ 	.short	0x0380
        /*00ba*/ 	.short	0x0030


	//----- nvinfo : EIATTR_SW_WAR
	.align		4
.L_163:
        /*00bc*/ 	.byte	0x04, 0x36
        /*00be*/ 	.short	(.L_165 - .L_164)
.L_164:
        /*00c0*/ 	.word	0x00000008
.L_165:


//--------------------- .nv.info.compute_transfer_entropy_kernel --------------------------
	.section	.nv.info.compute_transfer_entropy_kernel,"",@"SHT_CUDA_INFO"
	.sectionflags	@""
	.align	4


	//----- nvinfo : EIATTR_CUDA_API_VERSION
	.align		4
        /*0000*/ 	.byte	0x04, 0x37
        /*0002*/ 	.short	(.L_167 - .L_166)
.L_166:
        /*0004*/ 	.word	0x00000082


	//----- nvinfo : EIATTR_KPARAM_INFO
	.align		4
.L_167:
        /*0008*/ 	.byte	0x04, 0x17
        /*000a*/ 	.short	(.L_169 - .L_168)
.L_168:
        /*000c*/ 	.word	0x00000000
        /*0010*/ 	.short	0x0006
        /*0012*/ 	.short	0x0028
        /*0014*/ 	.byte	0x00, 0xf5, 0x21, 0x00


	//----- nvinfo : EIATTR_KPARAM_INFO
	.align		4
.L_169:
        /*0018*/ 	.byte	0x04, 0x17
        /*001a*/ 	.short	(.L_171 - .L_170)
.L_170:
        /*001c*/ 	.word	0x00000000
        /*0020*/ 	.short	0x0005
        /*0022*/ 	.short	0x0024
        /*0024*/ 	.byte	0x00, 0xf0, 0x11, 0x00


	//----- nvinfo : EIATTR_KPARAM_INFO
	.align		4
.L_171:
        /*0028*/ 	.byte	0x04, 0x17
        /*002a*/ 	.short	(.L_173 - .L_172)
.L_172:
        /*002c*/ 	.word	0x00000000
        /*0030*/ 	.short	0x0004
        /*0032*/ 	.short	0x0020
        /*0034*/ 	.byte	0x00, 0xf0, 0x11, 0x00


	//----- nvinfo : EIATTR_KPARAM_INFO
	.align		4
.L_173:
        /*0038*/ 	.byte	0x04, 0x17
        /*003a*/ 	.short	(.L_175 - .L_174)
.L_174:
        /*003c*/ 	.word	0x00000000
        /*0040*/ 	.short	0x0003
        /*0042*/ 	.short	0x0018
        /*0044*/ 	.byte	0x00, 0xf5, 0x21, 0x00


	//----- nvinfo : EIATTR_KPARAM_INFO
	.align		4
.L_175:
        /*0048*/ 	.byte	0x04, 0x17
        /*004a*/ 	.short	(.L_177 - .L_176)
.L_176:
        /*004c*/ 	.word	0x00000000
        /*0050*/ 	.short	0x0002
        /*0052*/ 	.short	0x0010
        /*0054*/ 	.byte	0x00, 0xf5, 0x21, 0x00


	//----- nvinfo : EIATTR_KPARAM_INFO
	.align		4
.L_177:
        /*0058*/ 	.byte	0x04, 0x17
        /*005a*/ 	.short	(.L_179 - .L_178)
.L_178:
        /*005c*/ 	.word	0x00000000
        /*0060*/ 	.short	0x0001
        /*0062*/ 	.short	0x0008
        /*0064*/ 	.byte	0x00, 0xf5, 0x21, 0x00


	//----- nvinfo : EIATTR_KPARAM_INFO
	.align		4
.L_179:
        /*0068*/ 	.byte	0x04, 0x17
        /*006a*/ 	.short	(.L_181 - .L_180)
.L_180:
        /*006c*/ 	.word	0x00000000
        /*0070*/ 	.short	0x0000
        /*0072*/ 	.short	0x0000
        /*0074*/ 	.byte	0x00, 0xf5, 0x21, 0x00


	//----- nvinfo : EIATTR_SPARSE_MMA_MASK
	.align		4
.L_181:
        /*0078*/ 	.byte	0x03, 0x50
        /*007a*/ 	.short	0x0000


	//----- nvinfo : EIATTR_MAXREG_COUNT
	.align		4
        /*007c*/ 	.byte	0x03, 0x1b
        /*007e*/ 	.short	0x00ff


	//----- nvinfo : EIATTR_NUM_BARRIERS
	.align		4
        /*0080*/ 	.byte	0x02, 0x4c
        /*0082*/ 	.byte	0x01
	.zero		1


	//----- nvinfo : EIATTR_MERCURY_ISA_VERSION
	.align		4
        /*0084*/ 	.byte	0x03, 0x5f
        /*0086*/ 	.short	0x0101


	//----- nvinfo : EIATTR_VRC_CTA_INIT_COUNT
	.align		4
        /*0088*/ 	.byte	0x02, 0x4a
	.zero		1
	.zero		1


	//----- nvinfo : EIATTR_EXIT_INSTR_OFFSETS
	.align		4
        /*008c*/ 	.byte	0x04, 0x1c
        /*008e*/ 	.short	(.L_183 - .L_182)


	//   ....[0]....
.L_182:
        /*0090*/ 	.word	0x000014d0


	//   ....[1]....
        /*0094*/ 	.word	0x00001540


	//----- nvinfo : EIATTR_CRS_STACK_SIZE
	.align		4
.L_183:
        /*0098*/ 	.byte	0x04, 0x1e
        /*009a*/ 	.short	(.L_185 - .L_184)
.L_184:
        /*009c*/ 	.word	0x00000000


	//----- nvinfo : EIATTR_CBANK_PARAM_SIZE
	.align		4
.L_185:
        /*00a0*/ 	.byte	0x03, 0x19
        /*00a2*/ 	.short	0x0030


	//----- nvinfo : EIATTR_PARAM_CBANK
	.align		4
        /*00a4*/ 	.byte	0x04, 0x0a
        /*00a6*/ 	.short	(.L_187 - .L_186)
	.align		4
.L_186:
        /*00a8*/ 	.word	index@(.nv.constant0.compute_transfer_entropy_kernel)
        /*00ac*/ 	.short	0x0380
        /*00ae*/ 	.short	0x0030


	//----- nvinfo : EIATTR_SW_WAR
	.align		4
.L_187:
        /*00b0*/ 	.byte	0x04, 0x36
        /*00b2*/ 	.short	(.L_189 - .L_188)
.L_188:
        /*00b4*/ 	.word	0x00000008
.L_189:


//--------------------- .nv.info.build_histogram_2d_kernel --------------------------
	.section	.nv.info.build_histogram_2d_kernel,"",@"SHT_CUDA_INFO"
	.sectionflags	@""
	.align	4


	//----- nvinfo : EIATTR_CUDA_API_VERSION
	.align		4
        /*0000*/ 	.byte	0x04, 0x37
        /*0002*/ 	.short	(.L_191 - .L_190)
.L_190:
        /*0004*/ 	.word	0x00000082


	//----- nvinfo : EIATTR_KPARAM_INFO
	.align		4
.L_191:
        /*0008*/ 	.byte	0x04, 0x17
        /*000a*/ 	.short	(.L_193 - .L_192)
.L_192:
        /*000c*/ 	.word	0x00000000
        /*0010*/ 	.short	0x0007
        /*0012*/ 	.short	0x0028
        /*0014*/ 	.byte	0x00, 0xf5, 0x21, 0x00


	//----- nvinfo : EIATTR_KPARAM_INFO
	.align		4
.L_193:
        /*0018*/ 	.byte	0x04, 0x17
        /*001a*/ 	.short	(.L_195 - .L_194)
.L_194:
        /*001c*/ 	.word	0x00000000
        /*0020*/ 	.short	0x0006
        /*0022*/ 	.short	0x0020
        /*0024*/ 	.byte	0x00, 0xf0, 0x21, 0x00


	//----- nvinfo : EIATTR_KPARAM_INFO
	.align		4
.L_195:
        /*0028*/ 	.byte	0x04, 0x17
        /*002a*/ 	.short	(.L_197 - .L_196)
.L_196:
        /*002c*/ 	.word	0x00000000
        /*0030*/ 	.short	0x0005
        /*0032*/ 	.short	0x0018
        /*0034*/ 	.byte	0x00, 0xf0, 0x21, 0x00


	//----- nvinfo : EIATTR_KPARAM_INFO
	.align		4
.L_197:
        /*0038*/ 	.byte	0x04, 0x17
        /*003a*/ 	.short	(.L_199 - .L_198)
.L_198:
        /*003c*/ 	.word	0x00000000
        /*0040*/ 	.short	0x0004
        /*0042*/ 	.short	0x0014
        /*0044*/ 	.byte	0x00, 0xf0, 0x11, 0x00


	//----- nvinfo : EIATTR_KPARAM_INFO
	.align		4
.L_199:
        /*0048*/ 	.byte	0x04, 0x17
        /*004a*/ 	.short	(.L_201 - .L_200)
.L_200:
        /*004c*/ 	.word	0x00000000
        /*0050*/ 	.short	0x0003
        /*0052*/ 	.short	0x0010
        /*0054*/ 	.byte	0x00, 0xf0, 0x11, 0x00


	//----- nvinfo : EIATTR_KPARAM_INFO
	.align		4
.L_201:
        /*0058*/ 	.byte	0x04, 0x17
        /*005a*/ 	.short	(.L_203 - .L_202)
.L_202:
        /*005c*/ 	.word	0x00000000
        /*0060*/ 	.short	0x0002
        /*0062*/ 	.short	0x000c
        /*0064*/ 	.byte	0x00, 0xf0, 0x11, 0x00


	//----- nvinfo : EIATTR_KPARAM_INFO
	.align		4
.L_203:
        /*0068*/ 	.byte	0x04, 0x17
        /*006a*/ 	.short	(.L_205 - .L_204)
.L_204:
        /*006c*/ 	.word	0x00000000
        /*0070*/ 	.short	0x0001
        /*0072*/ 	.short	0x0008
        /*0074*/ 	.byte	0x00, 0xf0, 0x11, 0x00


	//----- nvinfo : EIATTR_KPARAM_INFO
	.align		4
.L_205:
        /*0078*/ 	.byte	0x04, 0x17
        /*007a*/ 	.short	(.L_207 - .L_206)
.L_206:
        /*007c*/ 	.word	0x00000000
        /*0080*/ 	.short	0x0000
        /*0082*/ 	.short	0x0000
        /*0084*/ 	.byte	0x00, 0xf5, 0x21, 0x00


	//----- nvinfo : EIATTR_SPARSE_MMA_MASK
	.align		4
.L_207:
        /*0088*/ 	.byte	0x03, 0x50
        /*008a*/ 	.short	0x0000


	//----- nvinfo : EIATTR_MAXREG_COUNT
	.align		4
        /*008c*/ 	.byte	0x03, 0x1b
        /*008e*/ 	.short	0x00ff


	//----- nvinfo : EIATTR_MERCURY_ISA_VERSION
	.align		4
        /*0090*/ 	.byte	0x03, 0x5f
        /*0092*/ 	.short	0x0101


	//----- nvinfo : EIATTR_VRC_CTA_INIT_COUNT
	.align		4
        /*0094*/ 	.byte	0x02, 0x4a
	.zero		1
	.zero		1


	//----- nvinfo : EIATTR_EXIT_INSTR_OFFSETS
	.align		4
        /*0098*/ 	.byte	0x04, 0x1c
        /*009a*/ 	.short	(.L_209 - .L_208)


	//   ....[0]....
.L_208:
        /*009c*/ 	.word	0x000000b0


	//   ....[1]....
        /*00a0*/ 	.word	0x000006f0


	//----- nvinfo : EIATTR_CRS_STACK_SIZE
	.align		4
.L_209:
        /*00a4*/ 	.byte	0x04, 0x1e
        /*00a6*/ 	.short	(.L_211 - .L_210)
.L_210:
        /*00a8*/ 	.word	0x00000000


	//----- nvinfo : EIATTR_CBANK_PARAM_SIZE
	.align		4
.L_211:
        /*00ac*/ 	.byte	0x03, 0x19
        /*00ae*/ 	.short	0x0030


	//----- nvinfo : EIATTR_PARAM_CBANK
	.align		4
        /*00b0*/ 	.byte	0x04, 0x0a
        /*00b2*/ 	.short	(.L_213 - .L_212)
	.align		4
.L_212:
        /*00b4*/ 	.word	index@(.nv.constant0.build_histogram_2d_kernel)
        /*00b8*/ 	.short	0x0380
        /*00ba*/ 	.short	0x0030


	//----- nvinfo : EIATTR_SW_WAR
	.align		4
.L_213:
        /*00bc*/ 	.byte	0x04, 0x36
        /*00be*/ 	.short	(.L_215 - .L_214)
.L_214:
        /*00c0*/ 	.word	0x00000008
.L_215:


//--------------------- .nv.info.build_histogram_3d_kernel --------------------------
	.section	.nv.info.build_histogram_3d_kernel,"",@"SHT_CUDA_INFO"
	.sectionflags	@""
	.align	4


	//----- nvinfo : EIATTR_CUDA_API_VERSION
	.align		4
        /*0000*/ 	.byte	0x04, 0x37
        /*0002*/ 	.short	(.L_217 - .L_216)
.L_216:
        /*0004*/ 	.word	0x00000082


	//----- nvinfo : EIATTR_KPARAM_INFO
	.align		4
.L_217:
        /*0008*/ 	.byte	0x04, 0x17
        /*000a*/ 	.short	(.L_219 - .L_218)
.L_218:
        /*000c*/ 	.word	0x00000000
        /*0010*/ 	.short	0x000a
        /*0012*/ 	.short	0x0040
        /*0014*/ 	.byte	0x00, 0xf5, 0x21, 0x00


	//----- nvinfo : EIATTR_KPARAM_INFO
	.align		4
.L_219:
        /*0018*/ 	.byte	0x04, 0x17
        /*001a*/ 	.short	(.L_221 - .L_220)
.L_220:
        /*001c*/ 	.word	0x00000000
        /*0020*/ 	.short	0x0009
        /*0022*/ 	.short	0x0038
        /*0024*/ 	.byte	0x00, 0xf0, 0x21, 0x00


	//----- nvinfo : EIATTR_KPARAM_INFO
	.align		4
.L_221:
        /*0028*/ 	.byte	0x04, 0x17
        /*002a*/ 	.short	(.L_223 - .L_222)
.L_222:
        /*002c*/ 	.word	0x00000000
        /*0030*/ 	.short	0x0008
        /*0032*/ 	.short	0x0030
        /*0034*/ 	.byte	0x00, 0xf0, 0x21, 0x00


	//----- nvinfo : EIATTR_KPARAM_INFO
	.align		4
.L_223:
        /*0038*/ 	.byte	0x04, 0x17
        /*003a*/ 	.short	(.L_225 - .L_224)
.L_224:
        /*003c*/ 	.word	0x00000000
        /*0040*/ 	.short	0x0007
        /*0042*/ 	.short	0x0028
        /*0044*/ 	.byte	0x00, 0xf0, 0x21, 0x00


	//----- nvinfo : EIATTR_KPARAM_INFO
	.align		4
.L_225:
        /*0048*/ 	.byte	0x04, 0x17
        /*004a*/ 	.short	(.L_227 - .L_226)
.L_226:
        /*004c*/ 	.word	0x00000000
        /*0050*/ 	.short	0x0006
        /*0052*/ 	.short	0x0020
        /*0054*/ 	.byte	0x00, 0xf0, 0x21, 0x00


	//----- nvinfo : EIATTR_KPARAM_INFO
	.align		4
.L_227:
        /*0058*/ 	.byte	0x04, 0x17
        /*005a*/ 	.short	(.L_229 - .L_228)
.L_228:
        /*005c*/ 	.word	0x00000000
        /*0060*/ 	.short	0x0005
        /*0062*/ 	.short	0x001c
        /*0064*/ 	.byte	0x00, 0xf0, 0x11, 0x00


	//----- nvinfo : EIATTR_KPARAM_INFO
	.align		4
.L_229:
        /*0068*/ 	.byte	0x04, 0x17
        /*006a*/ 	.short	(.L_231 - .L_230)
.L_230:
        /*006c*/ 	.word	0x00000000
        /*0070*/ 	.short	0x0004
        /*0072*/ 	.short	0x0018
        /*0074*/ 	.byte	0x00, 0xf0, 0x11, 0x00


	//----- nvinfo : EIATTR_KPARAM_INFO
	.align		4
.L_231:
        /*0078*/ 	.byte	0x04, 0x17
        /*007a*/ 	.short	(.L_233 - .L_232)
.L_232:
        /*007c*/ 	.word	0x00000000
        /*0080*/ 	.short	0x0003
        /*0082*/ 	.short	0x0014
        /*0084*/ 	.byte	0x00, 0xf0, 0x11, 0x00


	//----- nvinfo : EIATTR_KPARAM_INFO
	.align		4
.L_233:
        /*0088*/ 	.byte	0x04, 0x17
        /*008a*/ 	.short	(.L_235 - .L_234)
.L_234:
        /*008c*/ 	.word	0x00000000
        /*0090*/ 	.short	0x0002
        /*0092*/ 	.short	0x0010
        /*0094*/ 	.byte	0x00, 0xf0, 0x11, 0x00


	//----- nvinfo : EIATTR_KPARAM_INFO
	.align		4
.L_235:
        /*0098*/ 	.byte	0x04, 0x17
        /*009a*/ 	.short	(.L_237 - .L_236)
.L_236:
        /*009c*/ 	.word	0x00000000
        /*00a0*/ 	.short	0x0001
        /*00a2*/ 	.short	0x0008
        /*00a4*/ 	.byte	0x00, 0xf5, 0x21, 0x00


	//----- nvinfo : EIATTR_KPARAM_INFO
	.align		4
.L_237:
        /*00a8*/ 	.byte	0x04, 0x17
        /*00aa*/ 	.short	(.L_239 - .L_238)
.L_238:
        /*00ac*/ 	.word	0x00000000
        /*00b0*/ 	.short	0x0000
        /*00b2*/ 	.short	0x0000
        /*00b4*/ 	.byte	0x00, 0xf5, 0x21, 0x00


	//----- nvinfo : EIATTR_SPARSE_MMA_MASK
	.align		4
.L_239:
        /*00b8*/ 	.byte	0x03, 0x50
        /*00ba*/ 	.short	0x0000


	//----- nvinfo : EIATTR_MAXREG_COUNT
	.align		4
        /*00bc*/ 	.byte	0x03, 0x1b
        /*00be*/ 	.short	0x00ff


	//----- nvinfo : EIATTR_MERCURY_ISA_VERSION
	.align		4
        /*00c0*/ 	.byte	0x03, 0x5f
        /*00c2*/ 	.short	0x0101


	//----- nvinfo : EIATTR_VRC_CTA_INIT_COUNT
	.align		4
        /*00c4*/ 	.byte	0x02, 0x4a
	.zero		1
	.zero		1


	//----- nvinfo : EIATTR_EXIT_INSTR_OFFSETS
	.align		4
        /*00c8*/ 	.byte	0x04, 0x1c
        /*00ca*/ 	.short	(.L_241 - .L_240)


	//   ....[0]....
.L_240:
        /*00cc*/ 	.word	0x000000b0


	//   ....[1]....
        /*00d0*/ 	.word	0x00000a10


	//----- nvinfo : EIATTR_CRS_STACK_SIZE
	.align		4
.L_241:
        /*00d4*/ 	.byte	0x04, 0x1e
        /*00d6*/ 	.short	(.L_243 - .L_242)
.L_242:
        /*00d8*/ 	.word	0x00000000


	//----- nvinfo : EIATTR_CBANK_PARAM_SIZE
	.align		4
.L_243:
        /*00dc*/ 	.byte	0x03, 0x19
        /*00de*/ 	.short	0x0048


	//----- nvinfo : EIATTR_PARAM_CBANK
	.align		4
        /*00e0*/ 	.byte	0x04, 0x0a
        /*00e2*/ 	.short	(.L_245 - .L_244)
	.align		4
.L_244:
        /*00e4*/ 	.word	index@(.nv.constant0.build_histogram_3d_kernel)
        /*00e8*/ 	.short	0x0380
        /*00ea*/ 	.short	0x0048


	//----- nvinfo : EIATTR_SW_WAR
	.align		4
.L_245:
        /*00ec*/ 	.byte	0x04, 0x36
        /*00ee*/ 	.short	(.L_247 - .L_246)
.L_246:
        /*00f0*/ 	.word	0x00000008
.L_247:


//--------------------- .nv.info.compute_minmax_kernel --------------------------
	.section	.nv.info.compute_minmax_kernel,"",@"SHT_CUDA_INFO"
	.sectionflags	@""
	.align	4


	//----- nvinfo : EIATTR_CUDA_API_VERSION
	.align		4
        /*0000*/ 	.byte	0x04, 0x37
        /*0002*/ 	.short	(.L_249 - .L_248)
.L_248:
        /*0004*/ 	.word	0x00000082


	//----- nvinfo : EIATTR_KPARAM_INFO
	.align		4
.L_249:
        /*0008*/ 	.byte	0x04, 0x17
        /*000a*/ 	.short	(.L_251 - .L_250)
.L_250:
        /*000c*/ 	.word	0x00000000
        /*0010*/ 	.short	0x0003
        /*0012*/ 	.short	0x0018
        /*0014*/ 	.byte	0x00, 0xf5, 0x21, 0x00


	//----- nvinfo : EIATTR_KPARAM_INFO
	.align		4
.L_251:
        /*0018*/ 	.byte	0x04, 0x17
        /*001a*/ 	.short	(.L_253 - .L_252)
.L_252:
        /*001c*/ 	.word	0x00000000
        /*0020*/ 	.short	0x0002
        /*0022*/ 	.short	0x0010
        /*0024*/ 	.byte	0x00, 0xf5, 0x21, 0x00


	//----- nvinfo : EIATTR_KPARAM_INFO
	.align		4
.L_253:
        /*0028*/ 	.byte	0x04, 0x17
        /*002a*/ 	.short	(.L_255 - .L_254)
.L_254:
        /*002c*/ 	.word	0x00000000
        /*0030*/ 	.short	0x0001
        /*0032*/ 	.short	0x0008
        /*0034*/ 	.byte	0x00, 0xf0, 0x11, 0x00


	//----- nvinfo : EIATTR_KPARAM_INFO
	.align		4
.L_255:
        /*0038*/ 	.byte	0x04, 0x17
        /*003a*/ 	.short	(.L_257 - .L_256)
.L_256:
        /*003c*/ 	.word	0x00000000
        /*0040*/ 	.short	0x0000
        /*0042*/ 	.short	0x0000
        /*0044*/ 	.byte	0x00, 0xf5, 0x21, 0x00


	//----- nvinfo : EIATTR_SPARSE_MMA_MASK
	.align		4
.L_257:
        /*0048*/ 	.byte	0x03, 0x50
        /*004a*/ 	.short	0x0000


	//----- nvinfo : EIATTR_MAXREG_COUNT
	.align		4
        /*004c*/ 	.byte	0x03, 0x1b
        /*004e*/ 	.short	0x00ff


	//----- nvinfo : EIATTR_NUM_BARRIERS
	.align		4
        /*0050*/ 	.byte	0x02, 0x4c
        /*0052*/ 	.byte	0x01
	.zero		1


	//----- nvinfo : EIATTR_MERCURY_ISA_VERSION
	.align		4
        /*0054*/ 	.byte	0x03, 0x5f
        /*0056*/ 	.short	0x0101


	//----- nvinfo : EIATTR_VRC_CTA_INIT_COUNT
	.align		4
        /*0058*/ 	.byte	0x02, 0x4a
	.zero		1
	.zero		1


	//----- nvinfo : EIATTR_EXIT_INSTR_OFFSETS
	.align		4
        /*005c*/ 	.byte	0x04, 0x1c
        /*005e*/ 	.short	(.L_259 - .L_258)


	//   ....[0]....
.L_258:
        /*0060*/ 	.word	0x000003e0


	//   ....[1]....
        /*0064*/ 	.word	0x00000480


	//----- nvinfo : EIATTR_CRS_STACK_SIZE
	.align		4
.L_259:
        /*0068*/ 	.byte	0x04, 0x1e
        /*006a*/ 	.short	(.L_261 - .L_260)
.L_260:
        /*006c*/ 	.word	0x00000000


	//----- nvinfo : EIATTR_CBANK_PARAM_SIZE
	.align		4
.L_261:
        /*0070*/ 	.byte	0x03, 0x19
        /*0072*/ 	.short	0x0020


	//----- nvinfo : EIATTR_PARAM_CBANK
	.align		4
        /*0074*/ 	.byte	0x04, 0x0a
        /*0076*/ 	.short	(.L_263 - .L_262)
	.align		4
.L_262:
        /*0078*/ 	.word	index@(.nv.constant0.compute_minmax_kernel)
        /*007c*/ 	.short	0x0380
        /*007e*/ 	.short	0x0020


	//----- nvinfo : EIATTR_SW_WAR
	.align		4
.L_263:
        /*0080*/ 	.byte	0x04, 0x36
        /*0082*/ 	.short	(.L_265 - .L_264)
.L_264:
        /*0084*/ 	.word	0x00000008
.L_265:


//--------------------- .nv.callgraph             --------------------------
	.section	.nv.callgraph,"",@"SHT_CUDA_CALLGRAPH"
	.align	4
	.sectionentsize	8
	.align		4
        /*0000*/ 	.word	0x00000000
	.align		4
        /*0004*/ 	.word	0xffffffff
	.align		4
        /*0008*/ 	.word	0x00000000
	.align		4
        /*000c*/ 	.word	0xfffffffe
	.align		4
        /*0010*/ 	.word	0x00000000
	.align		4
        /*0014*/ 	.word	0xfffffffd
	.align		4
        /*0018*/ 	.word	0x00000000
	.align		4
        /*001c*/ 	.word	0xfffffffc


//--------------------- .text.compute_te_matrix_batched_kernel --------------------------
	.section	.text.compute_te_matrix_batched_kernel,"ax",@progbits
	.align	128
        .global         compute_te_matrix_batched_kernel
        .type           compute_te_matrix_batched_kernel,@function
        .size           compute_te_matrix_batched_kernel,(.L_x_157 - compute_te_matrix_batched_kernel)
        .other          compute_te_matrix_batched_kernel,@"STO_CUDA_ENTRY STV_DEFAULT"
compute_te_matrix_batched_kernel:
.text.compute_te_matrix_batched_kernel:
[----:B------:R-:W-:Y:S08]  /*0000*/  LDC R1, c[0x0][0x37c] ;  /* 0x0000df00ff017b82 */ /* 0x000ff00000000800 */
[----:B------:R-:W-:Y:S01]  /*0010*/  S2UR UR16, SR_CTAID.X ;  /* 0x00000000001079c3 */ /* 0x000fe20000002500 */
[----:B------:R-:W0:Y:S07]  /*0020*/  LDCU UR4, c[0x0][0x398] ;  /* 0x00007300ff0477ac */ /* 0x000e2e0008000800 */
[----:B------:R-:W1:Y:S02]  /*0030*/  S2UR UR17, SR_CTAID.Y ;  /* 0x00000000001179c3 */ /* 0x000e640000002600 */
[----:B-1----:R-:W-:-:S04]  /*0040*/  UISETP.LT.AND UP0, UPT, UR16, UR17, UPT ;  /* 0x000000111000728c */ /* 0x002fc8000bf01270 */
[----:B------:R-:W-:-:S04]  /*0050*/  USEL UR5, UR16, UR17, !UP0 ;  /* 0x0000001110057287 */ /* 0x000fc8000c000000 */
[----:B0-----:R-:W-:-:S06]  /*0060*/  UISETP.GE.AND UP0, UPT, UR5, UR4, UPT ;  /* 0x000000040500728c */ /* 0x001fcc000bf06270 */
[----:B------:R-:W-:-:S13]  /*0070*/  PLOP3.LUT P0, PT, PT, PT, UP0, 0x80, 0x8 ;  /* 0x000000000008781c */ /* 0x000fda0003f0f008 */
[----:B------:R-:W-:Y:S05]  /*0080*/  @P0 EXIT ;  /* 0x000000000000094d */ /* 0x000fea0003800000 */
[----:B------:R-:W-:Y:S02]  /*0090*/  UIMAD UR22, UR17, UR4, UR16 ;  /* 0x00000004111672a4 */ /* 0x000fe4000f8e0210 */
[----:B------:R-:W-:-:S04]  /*00a0*/  UIMAD UR4, UR4, UR4, URZ ;  /* 0x00000004040472a4 */ /* 0x000fc8000f8e02ff */
[----:B------:R-:W-:-:S06]  /*00b0*/  UISETP.GE.U32.AND UP0, UPT, UR22, UR4, UPT ;  /* 0x000000041600728c */ /* 0x000fcc000bf06070 */
[----:B------:R-:W-:-:S13]  /*00c0*/  PLOP3.LUT P0, PT, PT, PT, UP0, 0x80, 0x8 ;  /* 0x000000000008781c */ /* 0x000fda0003f0f008 */
[----:B------:R-:W-:Y:S05]  /*00d0*/  @P0 EXIT ;  /* 0x000000000000094d */ /* 0x000fea0003800000 */
[----:B------:R-:W-:Y:S01]  /*00e0*/  UISETP.NE.AND UP0, UPT, UR17, UR16, UPT ;  /* 0x000000101100728c */ /* 0x000fe2000bf05270 */
[----:B------:R-:W0:Y:S05]  /*00f0*/  LDCU.64 UR18, c[0x0][0x358] ;  /* 0x00006b00ff1277ac */ /* 0x000e2a0008000a00 */
[----:B------:R-:W-:-:S05]  /*0100*/  PLOP3.LUT P0, PT, PT, PT, UP0, 0x80, 0x8 ;  /* 0x000000000008781c */ /* 0x000fca0003f0f008 */
[----:B------:R-:W1:Y:S02]  /*0110*/  @!UP0 LDCU.64 UR4, c[0x0][0x3b0] ;  /* 0x00007600ff0487ac */ /* 0x000e640008000a00 */
[----:B-1----:R-:W-:-:S06]  /*0120*/  @!UP0 UIMAD.WIDE.U32 UR4, UR22, 0x8, UR4 ;  /* 0x00000008160488a5 */ /* 0x002fcc000f8e0004 */
[----:B------:R-:W-:Y:S02]  /*0130*/  IMAD.U32 R2, RZ, RZ, UR4 ;  /* 0x00000004ff027e24 */ /* 0x000fe4000f8e00ff */
[----:B------:R-:W-:-:S05]  /*0140*/  IMAD.U32 R3, RZ, RZ, UR5 ;  /* 0x00000005ff037e24 */ /* 0x000fca000f8e00ff */
[----:B0-----:R0:W-:Y:S01]  /*0150*/  @!P0 STG.E.64 desc[UR18][R2.64], RZ ;  /* 0x000000ff02008986 */ /* 0x0011e2000c101b12 */
[----:B------:R-:W-:Y:S05]  /*0160*/  @!P0 EXIT ;  /* 0x000000000000894d */ /* 0x000fea0003800000 */
[----:B------:R-:W1:Y:S01]  /*0170*/  S2R R5, SR_TID.X ;  /* 0x0000000000057919 */ /* 0x000e620000002100 */
[----:B------:R-:W-:Y:S01]  /*0180*/  BSSY.RECONVERGENT B0, `(.L_x_0) ;  /* 0x0000040000007945 */ /* 0x000fe20003800200 */
[----:B-1----:R-:W-:-:S13]  /*0190*/  ISETP.GT.U32.AND P0, PT, R5, 0x1ff, PT ;  /* 0x000001ff0500780c */ /* 0x002fda0003f04070 */
[----:B------:R-:W-:Y:S05]  /*01a0*/  @P0 BRA `(.L_x_1) ;  /* 0x0000000000f40947 */ /* 0x000fea0003800000 */
[----:B------:R-:W1:Y:S01]  /*01b0*/  LDC R9, c[0x0][0x360] ;  /* 0x0000d800ff097b82 */ /* 0x000e620000000800 */
[----:B------:R-:W-:Y:S01]  /*01c0*/  BSSY.RECONVERGENT B1, `(.L_x_2) ;  /* 0x000002b000017945 */ /* 0x000fe20003800200 */
[----:B-1----:R-:W1:Y:S01]  /*01d0*/  I2F.U32.RP R6, R9 ;  /* 0x0000000900067306 */ /* 0x002e620000209000 */
[----:B------:R-:W-:Y:S01]  /*01e0*/  IMAD.IADD R0, R5, 0x1, R9 ;  /* 0x0000000105007824 */ /* 0x000fe200078e0209 */
[----:B------:R-:W-:-:S04]  /*01f0*/  ISETP.NE.U32.AND P2, PT, R9, RZ, PT ;  /* 0x000000ff0900720c */ /* 0x000fc80003f45070 */
[C---:B------:R-:W-:Y:S02]  /*0200*/  ISETP.GE.U32.AND P0, PT, R0.reuse, 0x200, PT ;  /* 0x000002000000780c */ /* 0x040fe40003f06070 */
[----:B------:R-:W-:Y:S01]  /*0210*/  VIMNMX.U32 R7, PT, PT, R0, 0x200, !PT ;  /* 0x0000020000077848 */ /* 0x000fe20007fe0000 */
[----:B-1----:R-:W0:Y:S02]  /*0220*/  MUFU.RCP R6, R6 ;  /* 0x0000000600067308 */ /* 0x002e240000001000 */
[----:B0-----:R-:W-:-:S06]  /*0230*/  VIADD R2, R6, 0xffffffe ;  /* 0x0ffffffe06027836 */ /* 0x001fcc0000000000 */
[----:B------:R0:W1:Y:S02]  /*0240*/  F2I.FTZ.U32.TRUNC.NTZ R3, R2 ;  /* 0x0000000200037305 */ /* 0x000064000021f000 */
[----:B0-----:R-:W-:Y:S02]  /*0250*/  HFMA2 R2, -RZ, RZ, 0, 0 ;  /* 0x00000000ff027431 */ /* 0x001fe400000001ff */
[----:B-1----:R-:W-:-:S04]  /*0260*/  IMAD.MOV R4, RZ, RZ, -R3 ;  /* 0x000000ffff047224 */ /* 0x002fc800078e0a03 */
[----:B------:R-:W-:Y:S01]  /*0270*/  IMAD R11, R4, R9, RZ ;  /* 0x00000009040b7224 */ /* 0x000fe200078e02ff */
[----:B------:R-:W-:-:S03]  /*0280*/  SEL R4, RZ, 0x1, P0 ;  /* 0x00000001ff047807 */ /* 0x000fc60000000000 */
[----:B------:R-:W-:Y:S01]  /*0290*/  IMAD.HI.U32 R6, R3, R11, R2 ;  /* 0x0000000b03067227 */ /* 0x000fe200078e0002 */
[----:B------:R-:W-:-:S05]  /*02a0*/  IADD3 R7, PT, PT, R7, -R0, -R4 ;  /* 0x8000000007077210 */ /* 0x000fca0007ffe804 */
[----:B------:R-:W-:-:S04]  /*02b0*/  IMAD.HI.U32 R3, R6, R7, RZ ;  /* 0x0000000706037227 */ /* 0x000fc800078e00ff */
[----:B------:R-:W-:-:S04]  /*02c0*/  IMAD.MOV R0, RZ, RZ, -R3 ;  /* 0x000000ffff007224 */ /* 0x000fc800078e0a03 */
[----:B------:R-:W-:-:S05]  /*02d0*/  IMAD R7, R9, R0, R7 ;  /* 0x0000000009077224 */ /* 0x000fca00078e0207 */
[----:B------:R-:W-:-:S13]  /*02e0*/  ISETP.GE.U32.AND P0, PT, R7, R9, PT ;  /* 0x000000090700720c */ /* 0x000fda0003f06070 */
[----:B------:R-:W-:Y:S02]  /*02f0*/  @P0 IMAD.IADD R7, R7, 0x1, -R9 ;  /* 0x0000000107070824 */ /* 0x000fe400078e0a09 */
[----:B------:R-:W-:-:S03]  /*0300*/  @P0 VIADD R3, R3, 0x1 ;  /* 0x0000000103030836 */ /* 0x000fc60000000000 */
[----:B------:R-:W-:-:S13]  /*0310*/  ISETP.GE.U32.AND P1, PT, R7, R9, PT ;  /* 0x000000090700720c */ /* 0x000fda0003f26070 */
[----:B------:R-:W-:Y:S01]  /*0320*/  @P1 VIADD R3, R3, 0x1 ;  /* 0x0000000103031836 */ /* 0x000fe20000000000 */
[----:B------:R-:W-:-:S05]  /*0330*/  @!P2 LOP3.LUT R3, RZ, R9, RZ, 0x33, !PT ;  /* 0x00000009ff03a212 */ /* 0x000fca00078e33ff */
[----:B------:R-:W-:-:S05]  /*0340*/  IMAD.IADD R3, R4, 0x1, R3 ;  /* 0x0000000104037824 */ /* 0x000fca00078e0203 */
[C---:B------:R-:W-:Y:S02]  /*0350*/  LOP3.LUT R0, R3.reuse, 0x3, RZ, 0xc0, !PT ;  /* 0x0000000303007812 */ /* 0x040fe400078ec0ff */
[----:B------:R-:W-:Y:S02]  /*0360*/  ISETP.GE.U32.AND P1, PT, R3, 0x3, PT ;  /* 0x000000030300780c */ /* 0x000fe40003f26070 */
[----:B------:R-:W-:Y:S02]  /*0370*/  ISETP.NE.AND P0, PT, R0, 0x3, PT ;  /* 0x000000030000780c */ /* 0x000fe40003f05270 */
[----:B------:R-:W-:-:S11]  /*0380*/  MOV R0, R5 ;  /* 0x0000000500007202 */ /* 0x000fd60000000f00 */
[----:B------:R-:W-:Y:S05]  /*0390*/  @!P0 BRA `(.L_x_3) ;  /* 0x0000000000348947 */ /* 0x000fea0003800000 */
[----:B------:R-:W0:Y:S01]  /*03a0*/  S2UR UR5, SR_CgaCtaId ;  /* 0x00000000000579c3 */ /* 0x000e220000008800 */
[----:B------:R-:W-:Y:S01]  /*03b0*/  VIADD R3, R3, 0x1 ;  /* 0x0000000103037836 */ /* 0x000fe20000000000 */
[----:B------:R-:W-:-:S04]  /*03c0*/  UMOV UR4, 0x400 ;  /* 0x0000040000047882 */ /* 0x000fc80000000000 */
[----:B------:R-:W-:-:S05]  /*03d0*/  LOP3.LUT R2, R3, 0x3, RZ, 0xc0, !PT ;  /* 0x0000000303027812 */ /* 0x000fca00078ec0ff */
[----:B------:R-:W-:Y:S02]  /*03e0*/  IMAD R0, R2, R9, R5 ;  /* 0x0000000902007224 */ /* 0x000fe400078e0205 */
[----:B------:R-:W-:Y:S01]  /*03f0*/  IMAD.MOV R3, RZ, RZ, -R2 ;  /* 0x000000ffff037224 */ /* 0x000fe200078e0a02 */
[----:B0-----:R-:W-:-:S06]  /*0400*/  ULEA UR4, UR5, UR4, 0x18 ;  /* 0x0000000405047291 */ /* 0x001fcc000f8ec0ff */
[----:B------:R-:W-:-:S07]  /*0410*/  LEA R2, R5, UR4, 0x2 ;  /* 0x0000000405027c11 */ /* 0x000fce000f8e10ff */
.L_x_4:
[----:B------:R-:W-:Y:S01]  /*0420*/  VIADD R3, R3, 0x1 ;  /* 0x0000000103037836 */ /* 0x000fe20000000000 */
[----:B------:R0:W-:Y:S04]  /*0430*/  STS [R2], RZ ;  /* 0x000000ff02007388 */ /* 0x0001e80000000800 */
[----:B------:R-:W-:Y:S01]  /*0440*/  ISETP.NE.AND P0, PT, R3, RZ, PT ;  /* 0x000000ff0300720c */ /* 0x000fe20003f05270 */
[----:B0-----:R-:W-:-:S12]  /*0450*/  IMAD R2, R9, 0x4, R2 ;  /* 0x0000000409027824 */ /* 0x001fd800078e0202 */
[----:B------:R-:W-:Y:S05]  /*0460*/  @P0 BRA `(.L_x_4) ;  /* 0xfffffffc00ec0947 */ /* 0x000fea000383ffff */
.L_x_3:
[----:B------:R-:W-:Y:S05]  /*0470*/  BSYNC.RECONVERGENT B1 ;  /* 0x0000000000017941 */ /* 0x000fea0003800200 */
.L_x_2:
[----:B------:R-:W-:Y:S05]  /*0480*/  @!P1 BRA `(.L_x_1) ;  /* 0x00000000003c9947 */ /* 0x000fea0003800000 */
[----:B------:R-:W0:Y:S01]  /*0490*/  S2UR UR5, SR_CgaCtaId ;  /* 0x00000000000579c3 */ /* 0x000e220000008800 */
[----:B------:R-:W-:Y:S02]  /*04a0*/  UMOV UR4, 0x400 ;  /* 0x0000040000047882 */ /* 0x000fe40000000000 */
[----:B0-----:R-:W-:-:S06]  /*04b0*/  ULEA UR4, UR5, UR4, 0x18 ;  /* 0x0000000405047291 */ /* 0x001fcc000f8ec0ff */
[----:B------:R-:W-:-:S07]  /*04c0*/  LEA R2, R0, UR4, 0x2 ;  /* 0x0000000400027c11 */ /* 0x000fce000f8e10ff */
.L_x_5:
[C-C-:B-1----:R-:W-:Y:S01]  /*04d0*/  IMAD R3, R9.reuse, 0x4, R2.reuse ;  /* 0x0000000409037824 */ /* 0x142fe200078e0202 */
[C---:B------:R-:W-:Y:S01]  /*04e0*/  LEA R4, R9.reuse, R2, 0x3 ;  /* 0x0000000209047211 */ /* 0x040fe200078e18ff */
[C---:B------:R-:W-:Y:S01]  /*04f0*/  IMAD R6, R9.reuse, 0xc, R2 ;  /* 0x0000000c09067824 */ /* 0x040fe200078e0202 */
[----:B------:R0:W-:Y:S01]  /*0500*/  STS [R2], RZ ;  /* 0x000000ff02007388 */ /* 0x0001e20000000800 */
[----:B------:R-:W-:-:S03]  /*0510*/  IMAD R0, R9, 0x4, R0 ;  /* 0x0000000409007824 */ /* 0x000fc600078e0200 */
[----:B------:R1:W-:Y:S02]  /*0520*/  STS [R3], RZ ;  /* 0x000000ff03007388 */ /* 0x0003e40000000800 */
[----:B------:R-:W-:Y:S02]  /*0530*/  ISETP.GE.U32.AND P0, PT, R0, 0x200, PT ;  /* 0x000002000000780c */ /* 0x000fe40003f06070 */
[----:B------:R1:W-:Y:S01]  /*0540*/  STS [R4], RZ ;  /* 0x000000ff04007388 */ /* 0x0003e20000000800 */
[----:B0-----:R-:W-:-:S03]  /*0550*/  IMAD R2, R9, 0x10, R2 ;  /* 0x0000001009027824 */ /* 0x001fc600078e0202 */
[----:B------:R1:W-:Y:S07]  /*0560*/  STS [R6], RZ ;  /* 0x000000ff06007388 */ /* 0x0003ee0000000800 */
[----:B------:R-:W-:Y:S05]  /*0570*/  @!P0 BRA `(.L_x_5) ;  /* 0xfffffffc00d48947 */ /* 0x000fea000383ffff */
.L_x_1:
[----:B------:R-:W-:Y:S05]  /*0580*/  BSYNC.RECONVERGENT B0 ;  /* 0x0000000000007941 */ /* 0x000fea0003800200 */
.L_x_0:
[----:B------:R-:W-:Y:S01]  /*0590*/  ISETP.GT.U32.AND P0, PT, R5, 0x3f, PT ;  /* 0x0000003f0500780c */ /* 0x000fe20003f04070 */
[----:B------:R-:W-:-:S12]  /*05a0*/  BSSY.RECONVERGENT B0, `(.L_x_6) ;  /* 0x0000064000007945 */ /* 0x000fd80003800200 */
[----:B------:R-:W-:Y:S05]  /*05b0*/  @P0 BRA `(.L_x_7) ;  /* 0x0000000400880947 */ /* 0x000fea0003800000 */
[----:B------:R-:W1:Y:S01]  /*05c0*/  LDC R10, c[0x0][0x360] ;  /* 0x0000d800ff0a7b82 */ /* 0x000e620000000800 */
[----:B------:R-:W-:Y:S01]  /*05d0*/  BSSY.RECONVERGENT B1, `(.L_x_8) ;  /* 0x000002d000017945 */ /* 0x000fe20003800200 */
[----:B------:R-:W-:Y:S01]  /*05e0*/  IMAD.MOV.U32 R8, RZ, RZ, R5 ;  /* 0x000000ffff087224 */ /* 0x000fe200078e0005 */
[----:B-1----:R-:W1:Y:S01]  /*05f0*/  I2F.U32.RP R6, R10 ;  /* 0x0000000a00067306 */ /* 0x002e620000209000 */
[----:B------:R-:W-:Y:S01]  /*0600*/  IMAD.IADD R0, R5, 0x1, R10 ;  /* 0x0000000105007824 */ /* 0x000fe200078e020a */
[----:B------:R-:W-:-:S04]  /*0610*/  ISETP.NE.U32.AND P2, PT, R10, RZ, PT ;  /* 0x000000ff0a00720c */ /* 0x000fc80003f45070 */
[C---:B------:R-:W-:Y:S02]  /*0620*/  ISETP.GE.U32.AND P0, PT, R0.reuse, 0x40, PT ;  /* 0x000000400000780c */ /* 0x040fe40003f06070 */
[----:B------:R-:W-:Y:S02]  /*0630*/  VIMNMX.U32 R7, PT, PT, R0, 0x40, !PT ;  /* 0x0000004000077848 */ /* 0x000fe40007fe0000 */
[----:B------:R-:W-:-:S04]  /*0640*/  SEL R4, RZ, 0x1, P0 ;  /* 0x00000001ff047807 */ /* 0x000fc80000000000 */
[----:B------:R-:W-:Y:S01]  /*0650*/  IADD3 R7, PT, PT, R7, -R0, -R4 ;  /* 0x8000000007077210 */ /* 0x000fe20007ffe804 */
[----:B-1----:R-:W0:Y:S02]  /*0660*/  MUFU.RCP R6, R6 ;  /* 0x0000000600067308 */ /* 0x002e240000001000 */
[----:B0-----:R-:W-:-:S06]  /*0670*/  VIADD R2, R6, 0xffffffe ;  /* 0x0ffffffe06027836 */ /* 0x001fcc0000000000 */
[----:B------:R0:W1:Y:S02]  /*0680*/  F2I.FTZ.U32.TRUNC.NTZ R3, R2 ;  /* 0x0000000200037305 */ /* 0x000064000021f000 */
[----:B0-----:R-:W-:Y:S02]  /*0690*/  HFMA2 R2, -RZ, RZ, 0, 0 ;  /* 0x00000000ff027431 */ /* 0x001fe400000001ff */
[----:B-1----:R-:W-:-:S04]  /*06a0*/  IMAD.MOV R9, RZ, RZ, -R3 ;  /* 0x000000ffff097224 */ /* 0x002fc800078e0a03 */
[----:B------:R-:W-:-:S04]  /*06b0*/  IMAD R9, R9, R10, RZ ;  /* 0x0000000a09097224 */ /* 0x000fc800078e02ff */
[----:B------:R-:W-:-:S04]  /*06c0*/  IMAD.HI.U32 R6, R3, R9, R2 ;  /* 0x0000000903067227 */ /* 0x000fc800078e0002 */
[----:B------:R-:W-:Y:S02]  /*06d0*/  IMAD.MOV.U32 R2, RZ, RZ, R5 ;  /* 0x000000ffff027224 */ /* 0x000fe400078e0005 */
        /* <DEDUP_REMOVED lines=11> */
[C---:B------:R-:W-:Y:S02]  /*0790*/  ISETP.GE.U32.AND P2, PT, R3.reuse, 0x3, PT ;  /* 0x000000030300780c */ /* 0x040fe40003f46070 */
[----:B------:R-:W-:Y:S02]  /*07a0*/  ISETP.NE.AND P0, PT, R0, 0x3, PT ;  /* 0x000000030000780c */ /* 0x000fe40003f05270 */
[----:B------:R-:W-:-:S04]  /*07b0*/  IADD3 R3, PT, PT, R3, 0x1, RZ ;  /* 0x0000000103037810 */ /* 0x000fc80007ffe0ff */
[----:B------:R-:W-:-:S07]  /*07c0*/  LOP3.LUT R0, R3, 0x3, RZ, 0xc0, !PT ;  /* 0x0000000303007812 */ /* 0x000fce00078ec0ff */
[----:B------:R-:W-:Y:S05]  /*07d0*/  @!P0 BRA `(.L_x_9) ;  /* 0x0000000000308947 */ /* 0x000fea0003800000 */
[----:B------:R-:W0:Y:S01]  /*07e0*/  S2UR UR5, SR_CgaCtaId ;  /* 0x00000000000579c3 */ /* 0x000e220000008800 */
[----:B------:R-:W-:Y:S01]  /*07f0*/  UMOV UR4, 0x400 ;  /* 0x0000040000047882 */ /* 0x000fe20000000000 */
[----:B------:R-:W-:Y:S01]  /*0800*/  IMAD R2, R0, R10, R5 ;  /* 0x0000000a00027224 */ /* 0x000fe200078e0205 */
[----:B------:R-:W-:Y:S01]  /*0810*/  UIADD3 UR4, UPT, UPT, UR4, 0x800, URZ ;  /* 0x0000080004047890 */ /* 0x000fe2000fffe0ff */
[----:B------:R-:W-:-:S03]  /*0820*/  IMAD.MOV R4, RZ, RZ, -R0 ;  /* 0x000000ffff047224 */ /* 0x000fc600078e0a00 */
[----:B0-----:R-:W-:-:S06]  /*0830*/  ULEA UR4, UR5, UR4, 0x18 ;  /* 0x0000000405047291 */ /* 0x001fcc000f8ec0ff */
[----:B------:R-:W-:-:S07]  /*0840*/  LEA R3, R5, UR4, 0x2 ;  /* 0x0000000405037c11 */ /* 0x000fce000f8e10ff */
.L_x_10:
[----:B------:R-:W-:Y:S01]  /*0850*/  VIADD R4, R4, 0x1 ;  /* 0x0000000104047836 */ /* 0x000fe20000000000 */
[----:B------:R0:W-:Y:S04]  /*0860*/  STS [R3], RZ ;  /* 0x000000ff03007388 */ /* 0x0001e80000000800 */
[----:B------:R-:W-:Y:S01]  /*0870*/  ISETP.NE.AND P1, PT, R4, RZ, PT ;  /* 0x000000ff0400720c */ /* 0x000fe20003f25270 */
[----:B0-----:R-:W-:-:S12]  /*0880*/  IMAD R3, R10, 0x4, R3 ;  /* 0x000000040a037824 */ /* 0x001fd800078e0203 */
[----:B------:R-:W-:Y:S05]  /*0890*/  @P1 BRA `(.L_x_10) ;  /* 0xfffffffc00ec1947 */ /* 0x000fea000383ffff */
.L_x_9:
[----:B------:R-:W-:Y:S05]  /*08a0*/  BSYNC.RECONVERGENT B1 ;  /* 0x0000000000017941 */ /* 0x000fea0003800200 */
.L_x_8:
[----:B------:R-:W-:Y:S04]  /*08b0*/  BSSY.RECONVERGENT B1, `(.L_x_11) ;  /* 0x0000012000017945 */ /* 0x000fe80003800200 */
[----:B------:R-:W-:Y:S05]  /*08c0*/  @!P2 BRA `(.L_x_12) ;  /* 0x000000000040a947 */ /* 0x000fea0003800000 */
[----:B------:R-:W0:Y:S01]  /*08d0*/  S2UR UR5, SR_CgaCtaId ;  /* 0x00000000000579c3 */ /* 0x000e220000008800 */
[----:B------:R-:W-:Y:S02]  /*08e0*/  UMOV UR4, 0x400 ;  /* 0x0000040000047882 */ /* 0x000fe40000000000 */
[----:B------:R-:W-:-:S04]  /*08f0*/  UIADD3 UR4, UPT, UPT, UR4, 0x800, URZ ;  /* 0x0000080004047890 */ /* 0x000fc8000fffe0ff */
[----:B0-----:R-:W-:-:S06]  /*0900*/  ULEA UR4, UR5, UR4, 0x18 ;  /* 0x0000000405047291 */ /* 0x001fcc000f8ec0ff */
[----:B------:R-:W-:-:S07]  /*0910*/  LEA R3, R2, UR4, 0x2 ;  /* 0x0000000402037c11 */ /* 0x000fce000f8e10ff */
.L_x_13:
[C---:B------:R-:W-:Y:S01]  /*0920*/  LEA R4, R10.reuse, R3, 0x2 ;  /* 0x000000030a047211 */ /* 0x040fe200078e10ff */
[C-C-:B------:R-:W-:Y:S01]  /*0930*/  IMAD R6, R10.reuse, 0x8, R3.reuse ;  /* 0x000000080a067824 */ /* 0x140fe200078e0203 */
[----:B------:R0:W-:Y:S01]  /*0940*/  STS [R3], RZ ;  /* 0x000000ff03007388 */ /* 0x0001e20000000800 */
[C-C-:B------:R-:W-:Y:S02]  /*0950*/  IMAD R7, R10.reuse, 0xc, R3.reuse ;  /* 0x0000000c0a077824 */ /* 0x140fe400078e0203 */
[----:B------:R-:W-:Y:S01]  /*0960*/  IMAD R2, R10, 0x4, R2 ;  /* 0x000000040a027824 */ /* 0x000fe200078e0202 */
[----:B------:R1:W-:Y:S04]  /*0970*/  STS [R4], RZ ;  /* 0x000000ff04007388 */ /* 0x0003e80000000800 */
[----:B------:R1:W-:Y:S01]  /*0980*/  STS [R6], RZ ;  /* 0x000000ff06007388 */ /* 0x0003e20000000800 */
[----:B------:R-:W-:Y:S01]  /*0990*/  ISETP.GE.U32.AND P1, PT, R2, 0x40, PT ;  /* 0x000000400200780c */ /* 0x000fe20003f26070 */
[----:B0-----:R-:W-:-:S02]  /*09a0*/  IMAD R3, R10, 0x10, R3 ;  /* 0x000000100a037824 */ /* 0x001fc400078e0203 */
[----:B------:R1:W-:Y:S10]  /*09b0*/  STS [R7], RZ ;  /* 0x000000ff07007388 */ /* 0x0003f40000000800 */
[----:B-1----:R-:W-:Y:S05]  /*09c0*/  @!P1 BRA `(.L_x_13) ;  /* 0xfffffffc00d49947 */ /* 0x002fea000383ffff */
.L_x_12:
[----:B------:R-:W-:Y:S05]  /*09d0*/  BSYNC.RECONVERGENT B1 ;  /* 0x0000000000017941 */ /* 0x000fea0003800200 */
.L_x_11:
[----:B------:R-:W-:Y:S04]  /*09e0*/  BSSY.RECONVERGENT B1, `(.L_x_14) ;  /* 0x000000e000017945 */ /* 0x000fe80003800200 */
        /* <DEDUP_REMOVED lines=8> */
.L_x_16:
[----:B------:R-:W-:Y:S01]  /*0a70*/  VIADD R2, R2, 0x1 ;  /* 0x0000000102027836 */ /* 0x000fe20000000000 */
[----:B------:R0:W-:Y:S04]  /*0a80*/  STS [R0], RZ ;  /* 0x000000ff00007388 */ /* 0x0001e80000000800 */
[----:B------:R-:W-:Y:S02]  /*0a90*/  ISETP.NE.AND P0, PT, R2, RZ, PT ;  /* 0x000000ff0200720c */ /* 0x000fe40003f05270 */
[----:B0-----:R-:W-:-:S11]  /*0aa0*/  LEA R0, R10, R0, 0x2 ;  /* 0x000000000a007211 */ /* 0x001fd600078e10ff */
[----:B------:R-:W-:Y:S05]  /*0ab0*/  @P0 BRA `(.L_x_16) ;  /* 0xfffffffc00ec0947 */ /* 0x000fea000383ffff */
.L_x_15:
[----:B------:R-:W-:Y:S05]  /*0ac0*/  BSYNC.RECONVERGENT B1 ;  /* 0x0000000000017941 */ /* 0x000fea0003800200 */
.L_x_14:
[----:B------:R-:W-:Y:S05]  /*0ad0*/  @!P2 BRA `(.L_x_7) ;  /* 0x000000000040a947 */ /* 0x000fea0003800000 */
[----:B------:R-:W0:Y:S01]  /*0ae0*/  S2UR UR5, SR_CgaCtaId ;  /* 0x00000000000579c3 */ /* 0x000e220000008800 */
[----:B------:R-:W-:Y:S02]  /*0af0*/  UMOV UR4, 0x400 ;  /* 0x0000040000047882 */ /* 0x000fe40000000000 */
[----:B------:R-:W-:-:S04]  /*0b00*/  UIADD3 UR4, UPT, UPT, UR4, 0x900, URZ ;  /* 0x0000090004047890 */ /* 0x000fc8000fffe0ff */
[----:B0-----:R-:W-:-:S06]  /*0b10*/  ULEA UR4, UR5, UR4, 0x18 ;  /* 0x0000000405047291 */ /* 0x001fcc000f8ec0ff */
[----:B------:R-:W-:-:S07]  /*0b20*/  LEA R0, R8, UR4, 0x2 ;  /* 0x0000000408007c11 */ /* 0x000fce000f8e10ff */
.L_x_17:
[C-C-:B------:R-:W-:Y:S01]  /*0b30*/  IMAD R2, R10.reuse, 0x4, R0.reuse ;  /* 0x000000040a027824 */ /* 0x140fe200078e0200 */
[----:B------:R0:W-:Y:S01]  /*0b40*/  STS [R0], RZ ;  /* 0x000000ff00007388 */ /* 0x0001e20000000800 */
[C-C-:B------:R-:W-:Y:S02]  /*0b50*/  IMAD R3, R10.reuse, 0x8, R0.reuse ;  /* 0x000000080a037824 */ /* 0x140fe400078e0200 */
[C---:B------:R-:W-:Y:S01]  /*0b60*/  IMAD R4, R10.reuse, 0xc, R0 ;  /* 0x0000000c0a047824 */ /* 0x040fe200078e0200 */
[----:B------:R2:W-:Y:S01]  /*0b70*/  STS [R2], RZ ;  /* 0x000000ff02007388 */ /* 0x0005e20000000800 */
[----:B------:R-:W-:-:S03]  /*0b80*/  IMAD R8, R10, 0x4, R8 ;  /* 0x000000040a087824 */ /* 0x000fc600078e0208 */
[----:B------:R2:W-:Y:S01]  /*0b90*/  STS [R3], RZ ;  /* 0x000000ff03007388 */ /* 0x0005e20000000800 */
[----:B0-----:R-:W-:Y:S01]  /*0ba0*/  IMAD R0, R10, 0x10, R0 ;  /* 0x000000100a007824 */ /* 0x001fe200078e0200 */
[----:B------:R-:W-:Y:S02]  /*0bb0*/  ISETP.GE.U32.AND P0, PT, R8, 0x40, PT ;  /* 0x000000400800780c */ /* 0x000fe40003f06070 */
[----:B------:R2:W-:Y:S11]  /*0bc0*/  STS [R4], RZ ;  /* 0x000000ff04007388 */ /* 0x0005f60000000800 */
[----:B--2---:R-:W-:Y:S05]  /*0bd0*/  @!P0 BRA `(.L_x_17) ;  /* 0xfffffffc00d48947 */ /* 0x004fea000383ffff */
.L_x_7:
[----:B------:R-:W-:Y:S05]  /*0be0*/  BSYNC.RECONVERGENT B0 ;  /* 0x0000000000007941 */ /* 0x000fea0003800200 */
.L_x_6:
[----:B------:R-:W-:Y:S01]  /*0bf0*/  ISETP.GT.U32.AND P0, PT, R5, 0x7, PT ;  /* 0x000000070500780c */ /* 0x000fe20003f04070 */
[----:B------:R-:W-:-:S12]  /*0c00*/  BSSY.RECONVERGENT B0, `(.L_x_18) ;  /* 0x000000e000007945 */ /* 0x000fd80003800200 */
[----:B------:R-:W-:Y:S05]  /*0c10*/  @P0 BRA `(.L_x_19) ;  /* 0x0000000000300947 */ /* 0x000fea0003800000 */
[----:B------:R-:W2:Y:S01]  /*0c20*/  S2UR UR5, SR_CgaCtaId ;  /* 0x00000000000579c3 */ /* 0x000ea20000008800 */
[----:B------:R-:W-:Y:S01]  /*0c30*/  UMOV UR4, 0x400 ;  /* 0x0000040000047882 */ /* 0x000fe20000000000 */
[----:B0-----:R-:W-:Y:S01]  /*0c40*/  IMAD.MOV.U32 R2, RZ, RZ, R5 ;  /* 0x000000ffff027224 */ /* 0x001fe200078e0005 */
[----:B------:R-:W-:-:S05]  /*0c50*/  UIADD3 UR4, UPT, UPT, UR4, 0xa00, URZ ;  /* 0x00000a0004047890 */ /* 0x000fca000fffe0ff */
[----:B-1----:R-:W0:Y:S01]  /*0c60*/  LDC R3, c[0x0][0x360] ;  /* 0x0000d800ff037b82 */ /* 0x002e220000000800 */
[----:B--2---:R-:W-:-:S06]  /*0c70*/  ULEA UR4, UR5, UR4, 0x18 ;  /* 0x0000000405047291 */ /* 0x004fcc000f8ec0ff */
[----:B------:R-:W-:-:S07]  /*0c80*/  LEA R0, R5, UR4, 0x2 ;  /* 0x0000000405007c11 */ /* 0x000fce000f8e10ff */
.L_x_20:
[C---:B0-----:R-:W-:Y:S01]  /*0c90*/  IADD3 R2, PT, PT, R3.reuse, R2, RZ ;  /* 0x0000000203027210 */ /* 0x041fe20007ffe0ff */
[----:B------:R0:W-:Y:S03]  /*0ca0*/  STS [R0], RZ ;  /* 0x000000ff00007388 */ /* 0x0001e60000000800 */
[----:B------:R-:W-:Y:S01]  /*0cb0*/  ISETP.GE.U32.AND P0, PT, R2, 0x8, PT ;  /* 0x000000080200780c */ /* 0x000fe20003f06070 */
[----:B0-----:R-:W-:-:S12]  /*0cc0*/  IMAD R0, R3, 0x4, R0 ;  /* 0x0000000403007824 */ /* 0x001fd800078e0200 */
[----:B------:R-:W-:Y:S05]  /*0cd0*/  @!P0 BRA `(.L_x_20) ;  /* 0xfffffffc00ec8947 */ /* 0x000fea000383ffff */
.L_x_19:
[----:B------:R-:W-:Y:S05]  /*0ce0*/  BSYNC.RECONVERGENT B0 ;  /* 0x0000000000007941 */ /* 0x000fea0003800200 */
.L_x_18:
[----:B------:R-:W2:Y:S01]  /*0cf0*/  LDCU.64 UR4, c[0x0][0x3a0] ;  /* 0x00007400ff0477ac */ /* 0x000ea20008000a00 */
[----:B------:R-:W3:Y:S01]  /*0d00*/  LDCU UR15, c[0x0][0x39c] ;  /* 0x00007380ff0f77ac */ /* 0x000ee20008000800 */
[----:B------:R-:W4:Y:S01]  /*0d10*/  LDCU.128 UR8, c[0x0][0x380] ;  /* 0x00007000ff0877ac */ /* 0x000f220008000c00 */
[----:B------:R-:W5:Y:S01]  /*0d20*/  LDCU.64 UR12, c[0x0][0x390] ;  /* 0x00007200ff0c77ac */ /* 0x000f620008000a00 */
[----:B------:R-:W0:Y:S01]  /*0d30*/  LDCU UR27, c[0x0][0x3a8] ;  /* 0x00007500ff1b77ac */ /* 0x000e220008000800 */
[----:B--2---:R-:W-:Y:S02]  /*0d40*/  UIMAD UR14, UR5, UR4, URZ ;  /* 0x00000004050e72a4 */ /* 0x004fe4000f8e02ff */
[----:B---3--:R-:W-:Y:S02]  /*0d50*/  UIMAD UR4, UR17, UR15, URZ ;  /* 0x0000000f110472a4 */ /* 0x008fe4000f8e02ff */
[----:B------:R-:W-:Y:S02]  /*0d60*/  ULOP3.LUT UR5, URZ, UR14, URZ, 0x33, !UPT ;  /* 0x0000000eff057292 */ /* 0x000fe4000f8e33ff */
[----:B------:R-:W-:-:S02]  /*0d70*/  UIMAD UR6, UR16, UR15, URZ ;  /* 0x0000000f100672a4 */ /* 0x000fc4000f8e02ff */
[----:B------:R-:W-:Y:S02]  /*0d80*/  UIADD3 UR15, UPT, UPT, UR5, UR15, URZ ;  /* 0x0000000f050f7290 */ /* 0x000fe4000fffe0ff */
[----:B----4-:R-:W-:Y:S02]  /*0d90*/  UIMAD.WIDE UR4, UR4, 0x8, UR8 ;  /* 0x00000008040478a5 */ /* 0x010fe4000f8e0208 */
[----:B------:R-:W-:Y:S01]  /*0da0*/  UIMAD.WIDE UR6, UR6, 0x8, UR8 ;  /* 0x00000008060678a5 */ /* 0x000fe2000f8e0208 */
[----:B------:R-:W-:Y:S01]  /*0db0*/  BAR.SYNC.DEFER_BLOCKING 0x0 ;  /* 0x0000000000007b1d */ /* 0x000fe20000010000 */
[----:B------:R-:W-:Y:S01]  /*0dc0*/  ISETP.GE.AND P0, PT, R5, UR15, PT ;  /* 0x0000000f05007c0c */ /* 0x000fe2000bf06270 */
[----:B------:R-:W-:Y:S02]  /*0dd0*/  UIMAD.WIDE.U32 UR24, UR17, 0x8, UR10 ;  /* 0x00000008111878a5 */ /* 0x000fe4000f8e000a */
[----:B-----5:R-:W-:Y:S02]  /*0de0*/  UIMAD.WIDE.U32 UR8, UR17, 0x8, UR12 ;  /* 0x00000008110878a5 */ /* 0x020fe4000f8e000c */
[----:B------:R-:W2:Y:S01]  /*0df0*/  LDCU UR26, c[0x0][0x3a4] ;  /* 0x00007480ff1a77ac */ /* 0x000ea20008000800 */
[----:B------:R-:W-:-:S02]  /*0e00*/  UIMAD.WIDE.U32 UR10, UR16, 0x8, UR10 ;  /* 0x00000008100a78a5 */ /* 0x000fc4000f8e000a */
[----:B------:R-:W-:-:S05]  /*0e10*/  UIMAD.WIDE.U32 UR12, UR16, 0x8, UR12 ;  /* 0x00000008100c78a5 */ /* 0x000fca000f8e000c */
[----:B0-----:R-:W-:Y:S07]  /*0e20*/  @P0 BRA `(.L_x_21) ;  /* 0x0000000800840947 */ /* 0x001fee0003800000 */
[----:B------:R-:W-:Y:S02]  /*0e30*/  IMAD.U32 R2, RZ, RZ, UR10 ;  /* 0x0000000aff027e24 */ /* 0x000fe4000f8e00ff */
[----:B-1----:R-:W-:Y:S02]  /*0e40*/  IMAD.U32 R3, RZ, RZ, UR11 ;  /* 0x0000000bff037e24 */ /* 0x002fe4000f8e00ff */
[----:B------:R-:W-:Y:S02]  /*0e50*/  IMAD.U32 R20, RZ, RZ, UR12 ;  /* 0x0000000cff147e24 */ /* 0x000fe4000f8e00ff */
[----:B------:R-:W-:Y:S01]  /*0e60*/  IMAD.U32 R21, RZ, RZ, UR13 ;  /* 0x0000000dff157e24 */ /* 0x000fe2000f8e00ff */
[----:B------:R-:W-:Y:S01]  /*0e70*/  MOV R22, UR24 ;  /* 0x0000001800167c02 */ /* 0x000fe20008000f00 */
[----:B------:R-:W3:Y:S01]  /*0e80*/  LDG.E.64 R2, desc[UR18][R2.64] ;  /* 0x0000001202027981 */ /* 0x000ee2000c1e1b00 */
[----:B------:R-:W-:Y:S01]  /*0e90*/  IMAD.U32 R23, RZ, RZ, UR25 ;  /* 0x00000019ff177e24 */ /* 0x000fe2000f8e00ff */
[----:B------:R-:W0:Y:S01]  /*0ea0*/  LDC R0, c[0x0][0x3a8] ;  /* 0x0000ea00ff007b82 */ /* 0x000e220000000800 */
[----:B------:R-:W-:Y:S01]  /*0eb0*/  IMAD.U32 R24, RZ, RZ, UR8 ;  /* 0x00000008ff187e24 */ /* 0x000fe2000f8e00ff */
[----:B------:R-:W3:Y:S01]  /*0ec0*/  LDG.E.64 R20, desc[UR18][R20.64] ;  /* 0x0000001214147981 */ /* 0x000ee2000c1e1b00 */
[----:B------:R-:W-:-:S03]  /*0ed0*/  IMAD.U32 R25, RZ, RZ, UR9 ;  /* 0x00000009ff197e24 */ /* 0x000fc6000f8e00ff */
[----:B------:R-:W5:Y:S04]  /*0ee0*/  LDG.E.64 R22, desc[UR18][R22.64] ;  /* 0x0000001216167981 */ /* 0x000f68000c1e1b00 */
[----:B------:R-:W5:Y:S01]  /*0ef0*/  LDG.E.64 R24, desc[UR18][R24.64] ;  /* 0x0000001218187981 */ /* 0x000f62000c1e1b00 */
[----:B------:R-:W-:Y:S01]  /*0f00*/  IMAD.MOV.U32 R30, RZ, RZ, R5 ;  /* 0x000000ffff1e7224 */ /* 0x000fe200078e0005 */
[----:B0-----:R0:W1:Y:S01]  /*0f10*/  I2F.F64 R26, R0 ;  /* 0x00000000001a7312 */ /* 0x0010620000201c00 */
[----:B------:R-:W-:Y:S01]  /*0f20*/  VIADD R31, R0, 0xffffffff ;  /* 0xffffffff001f7836 */ /* 0x000fe20000000000 */
[----:B01-3--:R-:W-:-:S11]  /*0f30*/  DADD R28, -R2, R20 ;  /* 0x00000000021c7229 */ /* 0x00bfd60000000114 */
.L_x_34:
[----:B------:R-:W-:Y:S01]  /*0f40*/  IADD3 R32, PT, PT, R30, UR14, RZ ;  /* 0x0000000e1e207c10 */ /* 0x000fe2000fffe0ff */
[----:B0-----:R-:W-:-:S04]  /*0f50*/  IMAD.MOV.U32 R7, RZ, RZ, 0x8 ;  /* 0x00000008ff077424 */ /* 0x001fc800078e00ff */
[----:B------:R-:W-:-:S05]  /*0f60*/  IMAD.WIDE R6, R32, R7, UR6 ;  /* 0x0000000620067e25 */ /* 0x000fca000f8e0207 */
[----:B------:R-:W3:Y:S01]  /*0f70*/  LDG.E.64 R14, desc[UR18][R6.64] ;  /* 0x00000012060e7981 */ /* 0x000ee2000c1e1b00 */
[----:B------:R-:W-:Y:S05]  /*0f80*/  YIELD ;  /* 0x0000000000007946 */ /* 0x000fea0003800000 */
[----:B------:R-:W-:Y:S01]  /*0f90*/  BSSY.RECONVERGENT B1, `(.L_x_22) ;  /* 0x0000020000017945 */ /* 0x000fe20003800200 */
[----:B------:R-:W-:Y:S01]  /*0fa0*/  IMAD.MOV.U32 R33, RZ, RZ, RZ ;  /* 0x000000ffff217224 */ /* 0x000fe200078e00ff */
[----:B---3--:R-:W-:-:S14]  /*0fb0*/  DSETP.GTU.AND P0, PT, R14, R2, PT ;  /* 0x000000020e00722a */ /* 0x008fdc0003f0c000 */
[----:B------:R-:W-:Y:S05]  /*0fc0*/  @!P0 BRA `(.L_x_23) ;  /* 0x0000000000708947 */ /* 0x000fea0003800000 */
[----:B------:R-:W-:Y:S01]  /*0fd0*/  DSETP.GE.AND P0, PT, R14, R20, PT ;  /* 0x000000140e00722a */ /* 0x000fe20003f06000 */
[----:B------:R-:W-:-:S13]  /*0fe0*/  IMAD.MOV.U32 R33, RZ, RZ, R31 ;  /* 0x000000ffff217224 */ /* 0x000fda00078e001f */
[----:B------:R-:W-:Y:S05]  /*0ff0*/  @P0 BRA `(.L_x_23) ;  /* 0x0000000000640947 */ /* 0x000fea0003800000 */
[----:B------:R-:W0:Y:S01]  /*1000*/  MUFU.RCP64H R7, R29 ;  /* 0x0000001d00077308 */ /* 0x000e220000001800 */
[----:B------:R-:W-:Y:S01]  /*1010*/  IMAD.MOV.U32 R6, RZ, RZ, 0x1 ;  /* 0x00000001ff067424 */ /* 0x000fe200078e00ff */
[----:B------:R-:W-:Y:S01]  /*1020*/  DADD R14, -R2, R14 ;  /* 0x00000000020e7229 */ /* 0x000fe2000000010e */
[----:B------:R-:W-:Y:S09]  /*1030*/  BSSY.RECONVERGENT B2, `(.L_x_24) ;  /* 0x0000012000027945 */ /* 0x000ff20003800200 */
[----:B------:R-:W-:Y:S01]  /*1040*/  FSETP.GEU.AND P1, PT, |R15|, 6.5827683646048100446e-37, PT ;  /* 0x036000000f00780b */ /* 0x000fe20003f2e200 */
[----:B0-----:R-:W-:-:S08]  /*1050*/  DFMA R8, -R28, R6, 1 ;  /* 0x3ff000001c08742b */ /* 0x001fd00000000106 */
[----:B------:R-:W-:-:S08]  /*1060*/  DFMA R8, R8, R8, R8 ;  /* 0x000000080808722b */ /* 0x000fd00000000008 */
[----:B------:R-:W-:-:S08]  /*1070*/  DFMA R8, R6, R8, R6 ;  /* 0x000000080608722b */ /* 0x000fd00000000006 */
[----:B------:R-:W-:-:S08]  /*1080*/  DFMA R6, -R28, R8, 1 ;  /* 0x3ff000001c06742b */ /* 0x000fd00000000108 */
[----:B------:R-:W-:-:S08]  /*1090*/  DFMA R6, R8, R6, R8 ;  /* 0x000000060806722b */ /* 0x000fd00000000008 */
[----:B------:R-:W-:-:S08]  /*10a0*/  DMUL R36, R14, R6 ;  /* 0x000000060e247228 */ /* 0x000fd00000000000 */
[----:B------:R-:W-:-:S08]  /*10b0*/  DFMA R8, -R28, R36, R14 ;  /* 0x000000241c08722b */ /* 0x000fd0000000010e */
[----:B------:R-:W-:-:S10]  /*10c0*/  DFMA R36, R6, R8, R36 ;  /* 0x000000080624722b */ /* 0x000fd40000000024 */
[----:B------:R-:W-:-:S05]  /*10d0*/  FFMA R0, RZ, R29, R37 ;  /* 0x0000001dff007223 */ /* 0x000fca0000000025 */
[----:B------:R-:W-:-:S13]  /*10e0*/  FSETP.GT.AND P0, PT, |R0|, 1.469367938527859385e-39, PT ;  /* 0x001000000000780b */ /* 0x000fda0003f04200 */
[----:B------:R-:W-:Y:S05]  /*10f0*/  @P0 BRA P1, `(.L_x_25) ;  /* 0x0000000000140947 */ /* 0x000fea0000800000 */
[----:B------:R-:W-:Y:S01]  /*1100*/  IMAD.MOV.U32 R12, RZ, RZ, R28 ;  /* 0x000000ffff0c7224 */ /* 0x000fe200078e001c */
[----:B------:R-:W-:Y:S02]  /*1110*/  MOV R13, R29 ;  /* 0x0000001d000d7202 */ /* 0x000fe40000000f00 */
[----:B------:R-:W-:-:S07]  /*1120*/  MOV R6, 0x1140 ;  /* 0x0000114000067802 */ /* 0x000fce0000000f00 */
[----:B--2--5:R-:W-:Y:S05]  /*1130*/  CALL.REL.NOINC `($__internal_0_$__cuda_sm20_div_rn_f64_full) ;  /* 0x0000001c00147944 */ /* 0x024fea0003c00000 */
[----:B------:R-:W-:-:S07]  /*1140*/  IMAD.MOV.U32 R36, RZ, RZ, R0 ;  /* 0x000000ffff247224 */ /* 0x000fce00078e0000 */
.L_x_25:
[----:B--2---:R-:W-:Y:S05]  /*1150*/  BSYNC.RECONVERGENT B2 ;  /* 0x0000000000027941 */ /* 0x004fea0003800200 */
.L_x_24:
[----:B------:R-:W-:-:S10]  /*1160*/  DMUL R36, R26, R36 ;  /* 0x000000241a247228 */ /* 0x000fd40000000000 */
[----:B------:R-:W0:Y:S02]  /*1170*/  F2I.F64.TRUNC R36, R36 ;  /* 0x0000002400247311 */ /* 0x000e24000030d100 */
[----:B0-----:R-:W-:-:S07]  /*1180*/  VIMNMX R33, PT, PT, R31, R36, PT ;  /* 0x000000241f217248 */ /* 0x001fce0003fe0100 */
.L_x_23:
[----:B--2---:R-:W-:Y:S05]  /*1190*/  BSYNC.RECONVERGENT B1 ;  /* 0x0000000000017941 */ /* 0x004fea0003800200 */
.L_x_22:
[----:B------:R-:W-:Y:S01]  /*11a0*/  ISETP.GE.AND P1, PT, R32, UR26, PT ;  /* 0x0000001a20007c0c */ /* 0x000fe2000bf26270 */
[----:B------:R-:W-:-:S12]  /*11b0*/  IMAD.MOV.U32 R9, RZ, RZ, 0x8 ;  /* 0x00000008ff097424 */ /* 0x000fd800078e00ff */
[----:B------:R-:W-:-:S04]  /*11c0*/  @P1 VIADD R8, R32, -UR26 ;  /* 0x8000001a20081c36 */ /* 0x000fc80008000000 */
[----:B------:R-:W-:-:S05]  /*11d0*/  @P1 IMAD.WIDE R8, R8, R9, UR4 ;  /* 0x0000000408081e25 */ /* 0x000fca000f8e0209 */
[----:B------:R-:W2:Y:S01]  /*11e0*/  @P1 LDG.E.64 R6, desc[UR18][R8.64] ;  /* 0x0000001208061981 */ /* 0x000ea2000c1e1b00 */
[----:B------:R-:W-:Y:S02]  /*11f0*/  IMAD.U32 R10, RZ, RZ, UR4 ;  /* 0x00000004ff0a7e24 */ /* 0x000fe4000f8e00ff */
[----:B------:R-:W-:-:S05]  /*1200*/  IMAD.U32 R11, RZ, RZ, UR5 ;  /* 0x00000005ff0b7e24 */ /* 0x000fca000f8e00ff */
[----:B------:R-:W2:Y:S01]  /*1210*/  @!P1 LDG.E.64 R6, desc[UR18][R10.64] ;  /* 0x000000120a069981 */ /* 0x000ea2000c1e1b00 */
[----:B------:R-:W-:Y:S01]  /*1220*/  BSSY.RECONVERGENT B1, `(.L_x_26) ;  /* 0x000001f000017945 */ /* 0x000fe20003800200 */
[----:B------:R-:W-:Y:S01]  /*1230*/  MOV R34, RZ ;  /* 0x000000ff00227202 */ /* 0x000fe20000000f00 */
[----:B--2--5:R-:W-:-:S14]  /*1240*/  DSETP.GTU.AND P0, PT, R6, R22, PT ;  /* 0x000000160600722a */ /* 0x024fdc0003f0c000 */
[----:B------:R-:W-:Y:S05]  /*1250*/  @!P0 BRA `(.L_x_27) ;  /* 0x00000000006c8947 */ /* 0x000fea0003800000 */
[----:B------:R-:W-:Y:S01]  /*1260*/  DSETP.GE.AND P0, PT, R6, R24, PT ;  /* 0x000000180600722a */ /* 0x000fe20003f06000 */
[----:B------:R-:W-:-:S13]  /*1270*/  IMAD.MOV.U32 R34, RZ, RZ, R31 ;  /* 0x000000ffff227224 */ /* 0x000fda00078e001f */
[----:B------:R-:W-:Y:S05]  /*1280*/  @P0 BRA `(.L_x_27) ;  /* 0x0000000000600947 */ /* 0x000fea0003800000 */
[C---:B------:R-:W-:Y:S01]  /*1290*/  DADD R12, -R22.reuse, R24 ;  /* 0x00000000160c7229 */ /* 0x040fe20000000118 */
[----:B------:R-:W-:Y:S01]  /*12a0*/  IMAD.MOV.U32 R8, RZ, RZ, 0x1 ;  /* 0x00000001ff087424 */ /* 0x000fe200078e00ff */
[----:B------:R-:W-:Y:S01]  /*12b0*/  DADD R14, -R22, R6 ;  /* 0x00000000160e7229 */ /* 0x000fe20000000106 */
[----:B------:R-:W-:Y:S03]  /*12c0*/  BSSY.RECONVERGENT B2, `(.L_x_28) ;  /* 0x0000011000027945 */ /* 0x000fe60003800200 */
[----:B------:R-:W0:Y:S06]  /*12d0*/  MUFU.RCP64H R9, R13 ;  /* 0x0000000d00097308 */ /* 0x000e2c0000001800 */
        /* <DEDUP_REMOVED lines=12> */
[----:B------:R-:W-:-:S07]  /*13a0*/  MOV R6, 0x13c0 ;  /* 0x000013c000067802 */ /* 0x000fce0000000f00 */
[----:B------:R-:W-:Y:S05]  /*13b0*/  CALL.REL.NOINC `($__internal_0_$__cuda_sm20_div_rn_f64_full) ;  /* 0x0000001800747944 */ /* 0x000fea0003c00000 */
[----:B------:R-:W-:-:S07]  /*13c0*/  IMAD.MOV.U32 R36, RZ, RZ, R0 ;  /* 0x000000ffff247224 */ /* 0x000fce00078e0000 */
.L_x_29:
[----:B------:R-:W-:Y:S05]  /*13d0*/  BSYNC.RECONVERGENT B2 ;  /* 0x0000000000027941 */ /* 0x000fea0003800200 */
.L_x_28:
[----:B------:R-:W-:-:S10]  /*13e0*/  DMUL R36, R26, R36 ;  /* 0x000000241a247228 */ /* 0x000fd40000000000 */
[----:B------:R-:W0:Y:S02]  /*13f0*/  F2I.F64.TRUNC R36, R36 ;  /* 0x0000002400247311 */ /* 0x000e24000030d100 */
[----:B0-----:R-:W-:-:S07]  /*1400*/  VIMNMX R34, PT, PT, R31, R36, PT ;  /* 0x000000241f227248 */ /* 0x001fce0003fe0100 */
.L_x_27:
[----:B------:R-:W-:Y:S05]  /*1410*/  BSYNC.RECONVERGENT B1 ;  /* 0x0000000000017941 */ /* 0x000fea0003800200 */
.L_x_26:
[----:B------:R-:W0:Y:S01]  /*1420*/  @P1 LDC R7, c[0x0][0x3a4] ;  /* 0x0000e900ff071b82 */ /* 0x000e220000000800 */
[----:B------:R-:W-:Y:S02]  /*1430*/  IMAD.MOV.U32 R6, RZ, RZ, 0x8 ;  /* 0x00000008ff067424 */ /* 0x000fe400078e00ff */
[----:B0-----:R-:W-:-:S04]  /*1440*/  @P1 IMAD.IADD R7, R32, 0x1, -R7 ;  /* 0x0000000120071824 */ /* 0x001fc800078e0a07 */
[----:B------:R-:W-:-:S05]  /*1450*/  @P1 IMAD.WIDE R6, R7, R6, UR6 ;  /* 0x0000000607061e25 */ /* 0x000fca000f8e0206 */
[----:B------:R-:W2:Y:S01]  /*1460*/  @P1 LDG.E.64 R14, desc[UR18][R6.64] ;  /* 0x00000012060e1981 */ /* 0x000ea2000c1e1b00 */
[----:B------:R-:W-:Y:S01]  /*1470*/  MOV R8, UR6 ;  /* 0x0000000600087c02 */ /* 0x000fe20008000f00 */
[----:B------:R-:W-:-:S05]  /*1480*/  IMAD.U32 R9, RZ, RZ, UR7 ;  /* 0x00000007ff097e24 */ /* 0x000fca000f8e00ff */
[----:B------:R-:W2:Y:S01]  /*1490*/  @!P1 LDG.E.64 R14, desc[UR18][R8.64] ;  /* 0x00000012080e9981 */ /* 0x000ea2000c1e1b00 */
[----:B------:R-:W-:Y:S01]  /*14a0*/  BSSY.RECONVERGENT B1, `(.L_x_30) ;  /* 0x0000020000017945 */ /* 0x000fe20003800200 */
[----:B------:R-:W-:Y:S01]  /*14b0*/  IMAD.MOV.U32 R0, RZ, RZ, RZ ;  /* 0x000000ffff007224 */ /* 0x000fe200078e00ff */
[----:B--2---:R-:W-:-:S14]  /*14c0*/  DSETP.GTU.AND P0, PT, R14, R2, PT ;  /* 0x000000020e00722a */ /* 0x004fdc0003f0c000 */
        /* <DEDUP_REMOVED lines=23> */
[----:B------:R-:W-:Y:S05]  /*1640*/  CALL.REL.NOINC `($__internal_0_$__cuda_sm20_div_rn_f64_full) ;  /* 0x0000001400d07944 */ /* 0x000fea0003c00000 */
[----:B------:R-:W-:-:S07]  /*1650*/  IMAD.MOV.U32 R36, RZ, RZ, R0 ;  /* 0x000000ffff247224 */ /* 0x000fce00078e0000 */
.L_x_33:
[----:B------:R-:W-:Y:S05]  /*1660*/  BSYNC.RECONVERGENT B2 ;  /* 0x0000000000027941 */ /* 0x000fea0003800200 */
.L_x_32:
[----:B------:R-:W-:-:S10]  /*1670*/  DMUL R36, R26, R36 ;  /* 0x000000241a247228 */ /* 0x000fd40000000000 */
[----:B------:R-:W0:Y:S02]  /*1680*/  F2I.F64.TRUNC R36, R36 ;  /* 0x0000002400247311 */ /* 0x000e24000030d100 */
[----:B0-----:R-:W-:-:S07]  /*1690*/  VIMNMX R0, PT, PT, R31, R36, PT ;  /* 0x000000241f007248 */ /* 0x001fce0003fe0100 */
.L_x_31:
[----:B------:R-:W-:Y:S05]  /*16a0*/  BSYNC.RECONVERGENT B1 ;  /* 0x0000000000017941 */ /* 0x000fea0003800200 */
.L_x_30:
[----:B------:R-:W0:Y:S01]  /*16b0*/  S2UR UR17, SR_CgaCtaId ;  /* 0x00000000001179c3 */ /* 0x000e220000008800 */
[----:B------:R-:W1:Y:S01]  /*16c0*/  LDCU UR23, c[0x0][0x360] ;  /* 0x00006c00ff1777ac */ /* 0x000e620008000800 */
[C---:B------:R-:W-:Y:S02]  /*16d0*/  IMAD R7, R33.reuse, UR27, R34 ;  /* 0x0000001b21077c24 */ /* 0x040fe4000f8e0222 */
[--C-:B------:R-:W-:Y:S01]  /*16e0*/  IMAD R6, R33, UR27, R0.reuse ;  /* 0x0000001b21067c24 */ /* 0x100fe2000f8e0200 */
[----:B------:R-:W-:Y:S01]  /*16f0*/  UMOV UR16, 0x400 ;  /* 0x0000040000107882 */ /* 0x000fe20000000000 */
[--C-:B------:R-:W-:Y:S01]  /*1700*/  IMAD R4, R7, UR27, R0.reuse ;  /* 0x0000001b07047c24 */ /* 0x100fe2000f8e0200 */
[----:B------:R-:W-:Y:S01]  /*1710*/  UIADD3 UR20, UPT, UPT, UR16, 0x800, URZ ;  /* 0x0000080010147890 */ /* 0x000fe2000fffe0ff */
[----:B------:R-:W-:Y:S01]  /*1720*/  IMAD R7, R34, UR27, R0 ;  /* 0x0000001b22077c24 */ /* 0x000fe2000f8e0200 */
[----:B------:R-:W-:Y:S01]  /*1730*/  UIADD3 UR21, UPT, UPT, UR16, 0x900, URZ ;  /* 0x0000090010157890 */ /* 0x000fe2000fffe0ff */
[----:B-1----:R-:W-:Y:S01]  /*1740*/  VIADD R30, R30, UR23 ;  /* 0x000000171e1e7c36 */ /* 0x002fe20008000000 */
[----:B0-----:R-:W-:-:S04]  /*1750*/  ULEA UR28, UR17, UR16, 0x18 ;  /* 0x00000010111c7291 */ /* 0x001fc8000f8ec0ff */
[----:B------:R-:W-:Y:S01]  /*1760*/  ISETP.GE.AND P0, PT, R30, UR15, PT ;  /* 0x0000000f1e007c0c */ /* 0x000fe2000bf06270 */
[----:B------:R-:W-:Y:S02]  /*1770*/  UIADD3 UR16, UPT, UPT, UR16, 0xa00, URZ ;  /* 0x00000a0010107890 */ /* 0x000fe4000fffe0ff */
[----:B------:R-:W-:Y:S02]  /*1780*/  ULEA UR20, UR17, UR20, 0x18 ;  /* 0x0000001411147291 */ /* 0x000fe4000f8ec0ff */
[----:B------:R-:W-:Y:S01]  /*1790*/  ULEA UR21, UR17, UR21, 0x18 ;  /* 0x0000001511157291 */ /* 0x000fe2000f8ec0ff */
[----:B------:R-:W-:Y:S01]  /*17a0*/  LEA R4, R4, UR28, 0x2 ;  /* 0x0000001c04047c11 */ /* 0x000fe2000f8e10ff */
[----:B------:R-:W-:Y:S02]  /*17b0*/  ULEA UR16, UR17, UR16, 0x18 ;  /* 0x0000001011107291 */ /* 0x000fe4000f8ec0ff */
[----:B------:R-:W-:Y:S02]  /*17c0*/  LEA R6, R6, UR20, 0x2 ;  /* 0x0000001406067c11 */ /* 0x000fe4000f8e10ff */
[----:B------:R-:W-:Y:S01]  /*17d0*/  LEA R7, R7, UR21, 0x2 ;  /* 0x0000001507077c11 */ /* 0x000fe2000f8e10ff */
[----:B------:R0:W-:Y:S01]  /*17e0*/  ATOMS.POPC.INC.32 RZ, [R4+URZ] ;  /* 0x0000000004ff7f8c */ /* 0x0001e2000d8000ff */
[----:B------:R-:W-:-:S03]  /*17f0*/  LEA R0, R0, UR16, 0x2 ;  /* 0x0000001000007c11 */ /* 0x000fc6000f8e10ff */
[----:B------:R0:W-:Y:S04]  /*1800*/  ATOMS.POPC.INC.32 RZ, [R6+URZ] ;  /* 0x0000000006ff7f8c */ /* 0x0001e8000d8000ff */
[----:B------:R0:W-:Y:S04]  /*1810*/  ATOMS.POPC.INC.32 RZ, [R7+URZ] ;  /* 0x0000000007ff7f8c */ /* 0x0001e8000d8000ff */
[----:B------:R0:W-:Y:S01]  /*1820*/  ATOMS.POPC.INC.32 RZ, [R0+URZ] ;  /* 0x0000000000ff7f8c */ /* 0x0001e2000d8000ff */
[----:B------:R-:W-:Y:S05]  /*1830*/  @!P0 BRA `(.L_x_34) ;  /* 0xfffffff400c08947 */ /* 0x000fea000383ffff */
.L_x_21:
[----:B------:R-:W-:Y:S05]  /*1840*/  WARPSYNC.ALL ;  /* 0x0000000000007948 */ /* 0x000fea0003800000 */
[----:B------:R-:W3:Y:S08]  /*1850*/  S2UR UR5, SR_CgaCtaId ;  /* 0x00000000000579c3 */ /* 0x000ef00000008800 */
[----:B------:R-:W-:Y:S06]  /*1860*/  BAR.SYNC.DEFER_BLOCKING 0x0 ;  /* 0x0000000000007b1d */ /* 0x000fec0000010000 */
[----:B------:R-:W4:Y:S01]  /*1870*/  LDCU UR6, c[0x0][0x3a8] ;  /* 0x00007500ff0677ac */ /* 0x000f220008000800 */
[----:B------:R-:W-:Y:S01]  /*1880*/  BSSY.RECONVERGENT B1, `(.L_x_35) ;  /* 0x0000134000017945 */ /* 0x000fe20003800200 */
[----:B------:R-:W-:-:S02]  /*1890*/  UMOV UR4, 0x400 ;  /* 0x0000040000047882 */ /* 0x000fc40000000000 */
[----:B------:R-:W-:-:S04]  /*18a0*/  UIADD3 UR4, UPT, UPT, UR4, 0xa20, URZ ;  /* 0x00000a2004047890 */ /* 0x000fc8000fffe0ff */
[----:B---3--:R-:W-:Y:S02]  /*18b0*/  ULEA UR4, UR5, UR4, 0x18 ;  /* 0x0000000405047291 */ /* 0x008fe4000f8ec0ff */
[----:B----4-:R-:W-:-:S04]  /*18c0*/  UIMAD UR5, UR6, UR6, URZ ;  /* 0x00000006060572a4 */ /* 0x010fc8000f8e02ff */
[----:B------:R-:W-:Y:S01]  /*18d0*/  LEA R22, R5, UR4, 0x3 ;  /* 0x0000000405167c11 */ /* 0x000fe2000f8e18ff */
[----:B------:R-:W-:-:S04]  /*18e0*/  UIMAD UR4, UR5, UR6, URZ ;  /* 0x00000006050472a4 */ /* 0x000fc8000f8e02ff */
[----:B------:R3:W-:Y:S02]  /*18f0*/  STS.64 [R22], RZ ;  /* 0x000000ff16007388 */ /* 0x0007e40000000a00 */
[----:B------:R-:W-:-:S13]  /*1900*/  ISETP.GE.AND P0, PT, R5, UR4, PT ;  /* 0x0000000405007c0c */ /* 0x000fda000bf06270 */
[----:B---3--:R-:W-:Y:S05]  /*1910*/  @P0 BRA `(.L_x_36) ;  /* 0x0000001000a80947 */ /* 0x008fea0003800000 */
[----:B------:R-:W3:Y:S01]  /*1920*/  LDC R21, c[0x0][0x360] ;  /* 0x0000d800ff157b82 */ /* 0x000ee20000000800 */
[----:B------:R-:W4:Y:S01]  /*1930*/  I2F.F64 R28, UR15 ;  /* 0x0000000f001c7d12 */ /* 0x000f220008201c00 */
[----:B------:R-:W-:Y:S01]  /*1940*/  IMAD.MOV.U32 R20, RZ, RZ, R5 ;  /* 0x000000ffff147224 */ /* 0x000fe200078e0005 */
[----:B------:R-:W-:-:S07]  /*1950*/  CS2R R26, SRZ ;  /* 0x00000000001a7805 */ /* 0x000fce000001ff00 */
.L_x_52:
[----:B01----:R-:W0:Y:S01]  /*1960*/  S2R R4, SR_CgaCtaId ;  /* 0x0000000000047919 */ /* 0x003e220000008800 */
[----:B------:R-:W-:Y:S01]  /*1970*/  MOV R7, 0x400 ;  /* 0x0000040000077802 */ /* 0x000fe20000000f00 */
[----:B------:R-:W-:Y:S03]  /*1980*/  BSSY.RECONVERGENT B2, `(.L_x_37) ;  /* 0x0000120000027945 */ /* 0x000fe60003800200 */
[----:B0-----:R-:W-:-:S05]  /*1990*/  LEA R3, R4, R7, 0x18 ;  /* 0x0000000704037211 */ /* 0x001fca00078ec0ff */
[----:B------:R-:W-:-:S06]  /*19a0*/  IMAD R0, R20, 0x4, R3 ;  /* 0x0000000414007824 */ /* 0x000fcc00078e0203 */
[----:B------:R-:W0:Y:S02]  /*19b0*/  LDS R0, [R0] ;  /* 0x0000000000007984 */ /* 0x000e240000000800 */
[----:B0-----:R-:W-:-:S13]  /*19c0*/  ISETP.NE.AND P0, PT, R0, RZ, PT ;  /* 0x000000ff0000720c */ /* 0x001fda0003f05270 */
[----:B------:R-:W-:Y:S05]  /*19d0*/  @!P0 BRA `(.L_x_38) ;  /* 0x0000001000688947 */ /* 0x000fea0003800000 */
[----:B------:R-:W0:Y:S01]  /*19e0*/  LDC R9, c[0x0][0x3a8] ;  /* 0x0000ea00ff097b82 */ /* 0x000e220000000800 */
[----:B------:R-:W-:Y:S02]  /*19f0*/  IABS R10, R20 ;  /* 0x00000014000a7213 */ /* 0x000fe40000000000 */
[----:B------:R-:W-:-:S04]  /*1a00*/  IABS R16, UR5 ;  /* 0x0000000500107c13 */ /* 0x000fc80008000000 */
[----:B------:R-:W-:Y:S02]  /*1a10*/  IADD3 R16, PT, PT, RZ, -R16, RZ ;  /* 0x80000010ff107210 */ /* 0x000fe40007ffe0ff */
[----:B0-----:R-:W-:-:S04]  /*1a20*/  IABS R6, R9 ;  /* 0x0000000900067213 */ /* 0x001fc80000000000 */
[----:B------:R-:W0:Y:S08]  /*1a30*/  I2F.RP R8, R6 ;  /* 0x0000000600087306 */ /* 0x000e300000209400 */
[----:B0-----:R-:W0:Y:S02]  /*1a40*/  MUFU.RCP R8, R8 ;  /* 0x0000000800087308 */ /* 0x001e240000001000 */
[----:B0-----:R-:W-:Y:S01]  /*1a50*/  VIADD R2, R8, 0xffffffe ;  /* 0x0ffffffe08027836 */ /* 0x001fe20000000000 */
[----:B------:R-:W-:-:S05]  /*1a60*/  IABS R8, UR5 ;  /* 0x0000000500087c13 */ /* 0x000fca0008000000 */
[----:B------:R0:W1:Y:S08]  /*1a70*/  F2I.FTZ.U32.TRUNC.NTZ R3, R2 ;  /* 0x0000000200037305 */ /* 0x000070000021f000 */
[----:B------:R-:W5:Y:S01]  /*1a80*/  I2F.RP R14, R8 ;  /* 0x00000008000e7306 */ /* 0x000f620000209400 */
[----:B0-----:R-:W-:Y:S01]  /*1a90*/  IMAD.MOV.U32 R2, RZ, RZ, RZ ;  /* 0x000000ffff027224 */ /* 0x001fe200078e00ff */
[----:B-1----:R-:W-:-:S05]  /*1aa0*/  IADD3 R11, PT, PT, RZ, -R3, RZ ;  /* 0x80000003ff0b7210 */ /* 0x002fca0007ffe0ff */
[----:B------:R-:W-:Y:S01]  /*1ab0*/  IMAD R11, R11, R6, RZ ;  /* 0x000000060b0b7224 */ /* 0x000fe200078e02ff */
[----:B-----5:R-:W0:Y:S03]  /*1ac0*/  MUFU.RCP R14, R14 ;  /* 0x0000000e000e7308 */ /* 0x020e260000001000 */
[----:B------:R-:W-:Y:S01]  /*1ad0*/  IMAD.HI.U32 R12, R3, R11, R2 ;  /* 0x0000000b030c7227 */ /* 0x000fe200078e0002 */
[----:B------:R-:W-:-:S03]  /*1ae0*/  LOP3.LUT R2, R20, R9, RZ, 0x3c, !PT ;  /* 0x0000000914027212 */ /* 0x000fc600078e3cff */
[----:B------:R-:W-:Y:S01]  /*1af0*/  IMAD.MOV.U32 R11, RZ, RZ, R10 ;  /* 0x000000ffff0b7224 */ /* 0x000fe200078e000a */
[----:B------:R-:W-:-:S03]  /*1b00*/  ISETP.GE.AND P2, PT, R2, RZ, PT ;  /* 0x000000ff0200720c */ /* 0x000fc60003f46270 */
[----:B------:R-:W-:-:S04]  /*1b10*/  IMAD.HI.U32 R10, R12, R11, RZ ;  /* 0x0000000b0c0a7227 */ /* 0x000fc800078e00ff */
[----:B------:R-:W-:-:S04]  /*1b20*/  IMAD.MOV R3, RZ, RZ, -R10 ;  /* 0x000000ffff037224 */ /* 0x000fc800078e0a0a */
[----:B------:R-:W-:Y:S02]  /*1b30*/  IMAD R3, R6, R3, R11 ;  /* 0x0000000306037224 */ /* 0x000fe400078e020b */
[----:B0-----:R-:W-:-:S03]  /*1b40*/  VIADD R2, R14, 0xffffffe ;  /* 0x0ffffffe0e027836 */ /* 0x001fc60000000000 */
[----:B------:R-:W-:-:S13]  /*1b50*/  ISETP.GT.U32.AND P1, PT, R6, R3, PT ;  /* 0x000000030600720c */ /* 0x000fda0003f24070 */
[----:B------:R-:W-:Y:S01]  /*1b60*/  @!P1 IMAD.IADD R3, R3, 0x1, -R6 ;  /* 0x0000000103039824 */ /* 0x000fe200078e0a06 */
[----:B------:R-:W-:-:S04]  /*1b70*/  @!P1 IADD3 R10, PT, PT, R10, 0x1, RZ ;  /* 0x000000010a0a9810 */ /* 0x000fc80007ffe0ff */
[----:B------:R-:W-:Y:S02]  /*1b80*/  ISETP.GE.U32.AND P0, PT, R3, R6, PT ;  /* 0x000000060300720c */ /* 0x000fe40003f06070 */
[----:B------:R0:W1:Y:S02]  /*1b90*/  F2I.FTZ.U32.TRUNC.NTZ R3, R2 ;  /* 0x0000000200037305 */ /* 0x000064000021f000 */
[----:B0-----:R-:W-:-:S09]  /*1ba0*/  IMAD.MOV.U32 R2, RZ, RZ, RZ ;  /* 0x000000ffff027224 */ /* 0x001fd200078e00ff */
[----:B------:R-:W-:Y:S01]  /*1bb0*/  @P0 VIADD R10, R10, 0x1 ;  /* 0x000000010a0a0836 */ /* 0x000fe20000000000 */
[----:B------:R-:W-:-:S03]  /*1bc0*/  ISETP.NE.AND P0, PT, R9, RZ, PT ;  /* 0x000000ff0900720c */ /* 0x000fc60003f05270 */
[----:B------:R-:W-:Y:S01]  /*1bd0*/  IMAD.MOV.U32 R13, RZ, RZ, R10 ;  /* 0x000000ffff0d7224 */ /* 0x000fe200078e000a */
[----:B------:R-:W-:-:S03]  /*1be0*/  LOP3.LUT R10, RZ, R9, RZ, 0x33, !PT ;  /* 0x00000009ff0a7212 */ /* 0x000fc600078e33ff */
[----:B------:R-:W-:-:S05]  /*1bf0*/  @!P2 IMAD.MOV R13, RZ, RZ, -R13 ;  /* 0x000000ffff0da224 */ /* 0x000fca00078e0a0d */
[----:B------:R-:W-:Y:S01]  /*1c00*/  SEL R14, R10, R13, !P0 ;  /* 0x0000000d0a0e7207 */ /* 0x000fe20004000000 */
[----:B-1----:R-:W-:-:S03]  /*1c10*/  IMAD.MOV R13, RZ, RZ, -R3 ;  /* 0x000000ffff0d7224 */ /* 0x002fc600078e0a03 */
[----:B------:R-:W-:Y:S01]  /*1c20*/  IABS R15, R14 ;  /* 0x0000000e000f7213 */ /* 0x000fe20000000000 */
[----:B------:R-:W-:Y:S01]  /*1c30*/  IMAD R13, R13, R8, RZ ;  /* 0x000000080d0d7224 */ /* 0x000fe200078e02ff */
[----:B------:R-:W-:-:S03]  /*1c40*/  ISETP.GE.AND P3, PT, R14, RZ, PT ;  /* 0x000000ff0e00720c */ /* 0x000fc60003f66270 */
[----:B------:R-:W-:-:S04]  /*1c50*/  IMAD.HI.U32 R12, R12, R15, RZ ;  /* 0x0000000f0c0c7227 */ /* 0x000fc800078e00ff */
[----:B------:R-:W-:-:S04]  /*1c60*/  IMAD.HI.U32 R2, R3, R13, R2 ;  /* 0x0000000d03027227 */ /* 0x000fc800078e0002 */
[----:B------:R-:W-:Y:S02]  /*1c70*/  IMAD.MOV R3, RZ, RZ, -R12 ;  /* 0x000000ffff037224 */ /* 0x000fe400078e0a0c */
[----:B------:R-:W-:Y:S02]  /*1c80*/  IMAD.MOV.U32 R12, RZ, RZ, R16 ;  /* 0x000000ffff0c7224 */ /* 0x000fe400078e0010 */
[----:B------:R-:W-:Y:S02]  /*1c90*/  IMAD R3, R6, R3, R15 ;  /* 0x0000000306037224 */ /* 0x000fe400078e020f */
[----:B------:R-:W-:-:S03]  /*1ca0*/  IMAD.HI.U32 R2, R2, R11, RZ ;  /* 0x0000000b02027227 */ /* 0x000fc600078e00ff */
[----:B------:R-:W-:Y:S01]  /*1cb0*/  ISETP.GT.U32.AND P2, PT, R6, R3, PT ;  /* 0x000000030600720c */ /* 0x000fe20003f44070 */
[----:B------:R-:W-:-:S05]  /*1cc0*/  IMAD R11, R2, R12, R11 ;  /* 0x0000000c020b7224 */ /* 0x000fca00078e020b */
[----:B------:R-:W-:-:S07]  /*1cd0*/  ISETP.GT.U32.AND P1, PT, R8, R11, PT ;  /* 0x0000000b0800720c */ /* 0x000fce0003f24070 */
[----:B------:R-:W-:-:S05]  /*1ce0*/  @!P2 IMAD.IADD R3, R3, 0x1, -R6 ;  /* 0x000000010303a824 */ /* 0x000fca00078e0a06 */
[----:B------:R-:W-:Y:S01]  /*1cf0*/  ISETP.GT.U32.AND P5, PT, R6, R3, PT ;  /* 0x000000030600720c */ /* 0x000fe20003fa4070 */
[----:B------:R-:W-:Y:S02]  /*1d00*/  @!P1 IMAD.IADD R11, R11, 0x1, -R8 ;  /* 0x000000010b0b9824 */ /* 0x000fe400078e0a08 */
[----:B------:R-:W-:Y:S01]  /*1d10*/  @!P1 VIADD R2, R2, 0x1 ;  /* 0x0000000102029836 */ /* 0x000fe20000000000 */
[----:B------:R-:W-:Y:S02]  /*1d20*/  ISETP.NE.AND P1, PT, RZ, UR5, PT ;  /* 0x00000005ff007c0c */ /* 0x000fe4000bf25270 */
[----:B------:R-:W-:Y:S02]  /*1d30*/  ISETP.GE.U32.AND P2, PT, R11, R8, PT ;  /* 0x000000080b00720c */ /* 0x000fe40003f46070 */
[----:B------:R-:W-:-:S04]  /*1d40*/  LOP3.LUT R8, R20, UR5, RZ, 0x3c, !PT ;  /* 0x0000000514087c12 */ /* 0x000fc8000f8e3cff */
[----:B------:R-:W-:Y:S02]  /*1d50*/  ISETP.GE.AND P4, PT, R8, RZ, PT ;  /* 0x000000ff0800720c */ /* 0x000fe40003f86270 */
[----:B------:R-:W-:Y:S01]  /*1d60*/  @!P5 IADD3 R3, PT, PT, R3, -R6, RZ ;  /* 0x800000060303d210 */ /* 0x000fe20007ffe0ff */
[----:B------:R-:W-:-:S04]  /*1d70*/  IMAD.MOV R6, RZ, RZ, -R14 ;  /* 0x000000ffff067224 */ /* 0x000fc800078e0a0e */
[----:B------:R-:W-:Y:S02]  /*1d80*/  @!P3 IMAD.MOV R3, RZ, RZ, -R3 ;  /* 0x000000ffff03b224 */ /* 0x000fe400078e0a03 */
[----:B------:R-:W-:Y:S02]  /*1d90*/  @P2 VIADD R2, R2, 0x1 ;  /* 0x0000000102022836 */ /* 0x000fe40000000000 */
[----:B------:R-:W-:Y:S01]  /*1da0*/  IMAD R6, R9, R6, R20 ;  /* 0x0000000609067224 */ /* 0x000fe200078e0214 */
[----:B------:R-:W-:Y:S01]  /*1db0*/  SEL R10, R10, R3, !P0 ;  /* 0x000000030a0a7207 */ /* 0x000fe20004000000 */
[----:B------:R-:W-:Y:S02]  /*1dc0*/  VIADD R3, R7, 0x900 ;  /* 0x0000090007037836 */ /* 0x000fe40000000000 */
[----:B------:R-:W-:Y:S01]  /*1dd0*/  @!P4 IMAD.MOV R2, RZ, RZ, -R2 ;  /* 0x000000ffff02c224 */ /* 0x000fe200078e0a02 */
[----:B------:R-:W-:Y:S01]  /*1de0*/  @!P1 LOP3.LUT R2, RZ, UR5, RZ, 0x33, !PT ;  /* 0x00000005ff029c12 */ /* 0x000fe2000f8e33ff */
[----:B------:R-:W-:Y:S01]  /*1df0*/  IMAD R10, R10, R9, R6 ;  /* 0x000000090a0a7224 */ /* 0x000fe200078e0206 */
[----:B------:R-:W-:-:S02]  /*1e00*/  LEA R11, R4, R3, 0x18 ;  /* 0x00000003040b7211 */ /* 0x000fc400078ec0ff */
[C---:B------:R-:W-:Y:S01]  /*1e10*/  IADD3 R3, PT, PT, R7.reuse, 0x800, RZ ;  /* 0x0000080007037810 */ /* 0x040fe20007ffe0ff */
[----:B------:R-:W-:Y:S02]  /*1e20*/  VIADD R7, R7, 0xa00 ;  /* 0x00000a0007077836 */ /* 0x000fe40000000000 */
[----:B------:R-:W-:Y:S01]  /*1e30*/  IMAD R2, R2, R9, R6 ;  /* 0x0000000902027224 */ /* 0x000fe200078e0206 */
[----:B------:R-:W-:Y:S01]  /*1e40*/  LEA R3, R4, R3, 0x18 ;  /* 0x0000000304037211 */ /* 0x000fe200078ec0ff */
[----:B------:R-:W-:Y:S01]  /*1e50*/  IMAD R10, R10, 0x4, R11 ;  /* 0x000000040a0a7824 */ /* 0x000fe200078e020b */
[----:B------:R-:W-:-:S03]  /*1e60*/  LEA R7, R4, R7, 0x18 ;  /* 0x0000000704077211 */ /* 0x000fc600078ec0ff */
[----:B------:R-:W-:Y:S01]  /*1e70*/  IMAD R2, R2, 0x4, R3 ;  /* 0x0000000402027824 */ /* 0x000fe200078e0203 */
[----:B------:R-:W0:Y:S01]  /*1e80*/  LDS R23, [R10] ;  /* 0x000000000a177984 */ /* 0x000e220000000800 */
[----:B------:R-:W-:-:S03]  /*1e90*/  IMAD R25, R6, 0x4, R7 ;  /* 0x0000000406197824 */ /* 0x000fc600078e0207 */
[----:B------:R-:W1:Y:S04]  /*1ea0*/  LDS R24, [R2] ;  /* 0x0000000002187984 */ /* 0x000e680000000800 */
[----:B------:R-:W5:Y:S01]  /*1eb0*/  LDS R25, [R25] ;  /* 0x0000000019197984 */ /* 0x000f620000000800 */
[----:B0-----:R-:W-:-:S04]  /*1ec0*/  ISETP.NE.AND P0, PT, R23, RZ, PT ;  /* 0x000000ff1700720c */ /* 0x001fc80003f05270 */
[----:B-1----:R-:W-:-:S04]  /*1ed0*/  ISETP.EQ.OR P0, PT, R24, RZ, !P0 ;  /* 0x000000ff1800720c */ /* 0x002fc80004702670 */
[----:B-----5:R-:W-:-:S13]  /*1ee0*/  ISETP.EQ.OR P0, PT, R25, RZ, P0 ;  /* 0x000000ff1900720c */ /* 0x020fda0000702670 */
[----:B------:R-:W-:Y:S05]  /*1ef0*/  @P0 BRA `(.L_x_38) ;  /* 0x0000000c00200947 */ /* 0x000fea0003800000 */
[----:B----4-:R-:W0:Y:S01]  /*1f00*/  MUFU.RCP64H R3, R29 ;  /* 0x0000001d00037308 */ /* 0x010e220000001800 */
[----:B------:R-:W-:Y:S01]  /*1f10*/  IMAD.MOV.U32 R2, RZ, RZ, 0x1 ;  /* 0x00000001ff027424 */ /* 0x000fe200078e00ff */
[----:B------:R-:W-:Y:S06]  /*1f20*/  BSSY.RECONVERGENT B3, `(.L_x_39) ;  /* 0x0000014000037945 */ /* 0x000fec0003800200 */
[----:B------:R-:W1:Y:S01]  /*1f30*/  I2F.F64 R14, R0 ;  /* 0x00000000000e7312 */ /* 0x000e620000201c00 */
[----:B0-----:R-:W-:Y:S01]  /*1f40*/  DFMA R6, -R28, R2, 1 ;  /* 0x3ff000001c06742b */ /* 0x001fe20000000102 */
[----:B-1----:R-:W-:-:S07]  /*1f50*/  FSETP.GEU.AND P1, PT, |R15|, 6.5827683646048100446e-37, PT ;  /* 0x036000000f00780b */ /* 0x002fce0003f2e200 */
        /* <DEDUP_REMOVED lines=10> */
[----:B------:R-:W-:Y:S01]  /*2000*/  MOV R12, R28 ;  /* 0x0000001c000c7202 */ /* 0x000fe20000000f00 */
[----:B------:R-:W-:Y:S01]  /*2010*/  IMAD.MOV.U32 R13, RZ, RZ, R29 ;  /* 0x000000ffff0d7224 */ /* 0x000fe200078e001d */
[----:B------:R-:W-:-:S07]  /*2020*/  MOV R6, 0x2040 ;  /* 0x0000204000067802 */ /* 0x000fce0000000f00 */
[----:B--23--:R-:W-:Y:S05]  /*2030*/  CALL.REL.NOINC `($__internal_0_$__cuda_sm20_div_rn_f64_full) ;  /* 0x0000000c00547944 */ /* 0x00cfea0003c00000 */
[----:B------:R-:W-:Y:S02]  /*2040*/  IMAD.MOV.U32 R2, RZ, RZ, R0 ;  /* 0x000000ffff027224 */ /* 0x000fe400078e0000 */
[----:B------:R-:W-:-:S07]  /*2050*/  IMAD.MOV.U32 R3, RZ, RZ, R37 ;  /* 0x000000ffff037224 */ /* 0x000fce00078e0025 */
.L_x_40:
[----:B--2---:R-:W-:Y:S05]  /*2060*/  BSYNC.RECONVERGENT B3 ;  /* 0x0000000000037941 */ /* 0x004fea0003800200 */
.L_x_39:
[----:B------:R-:W0:Y:S01]  /*2070*/  MUFU.RCP64H R7, R29 ;  /* 0x0000001d00077308 */ /* 0x000e220000001800 */
        /* <DEDUP_REMOVED lines=18> */
[----:B---3--:R-:W-:Y:S05]  /*21a0*/  CALL.REL.NOINC `($__internal_0_$__cuda_sm20_div_rn_f64_full) ;  /* 0x0000000800f87944 */ /* 0x008fea0003c00000 */
[----:B------:R-:W-:Y:S02]  /*21b0*/  IMAD.MOV.U32 R30, RZ, RZ, R0 ;  /* 0x000000ffff1e7224 */ /* 0x000fe400078e0000 */
[----:B------:R-:W-:-:S07]  /*21c0*/  IMAD.MOV.U32 R31, RZ, RZ, R37 ;  /* 0x000000ffff1f7224 */ /* 0x000fce00078e0025 */
.L_x_42:
[----:B------:R-:W-:Y:S05]  /*21d0*/  BSYNC.RECONVERGENT B3 ;  /* 0x0000000000037941 */ /* 0x000fea0003800200 */
.L_x_41:
        /* <DEDUP_REMOVED lines=22> */
.L_x_44:
[----:B------:R-:W-:Y:S05]  /*2340*/  BSYNC.RECONVERGENT B3 ;  /* 0x0000000000037941 */ /* 0x000fea0003800200 */
.L_x_43:
        /* <DEDUP_REMOVED lines=20> */
[----:B------:R-:W-:-:S07]  /*2490*/  IMAD.MOV.U32 R36, RZ, RZ, R0 ;  /* 0x000000ffff247224 */ /* 0x000fce00078e0000 */
.L_x_46:
[----:B------:R-:W-:Y:S05]  /*24a0*/  BSYNC.RECONVERGENT B3 ;  /* 0x0000000000037941 */ /* 0x000fea0003800200 */
.L_x_45:
[----:B------:R-:W-:-:S08]  /*24b0*/  DMUL R12, R32, R30 ;  /* 0x0000001e200c7228 */ /* 0x000fd00000000000 */
[----:B------:R-:W-:-:S14]  /*24c0*/  DSETP.GT.AND P0, PT, R12, RZ, PT ;  /* 0x000000ff0c00722a */ /* 0x000fdc0003f04000 */
[----:B------:R-:W-:Y:S05]  /*24d0*/  @!P0 BRA `(.L_x_38) ;  /* 0x0000000400a88947 */ /* 0x000fea0003800000 */
[----:B------:R-:W0:Y:S01]  /*24e0*/  MUFU.RCP64H R7, R13 ;  /* 0x0000000d00077308 */ /* 0x000e220000001800 */
[----:B------:R-:W-:Y:S01]  /*24f0*/  IMAD.MOV.U32 R6, RZ, RZ, 0x1 ;  /* 0x00000001ff067424 */ /* 0x000fe200078e00ff */
[----:B------:R-:W-:Y:S01]  /*2500*/  DMUL R14, R36, R2 ;  /* 0x00000002240e7228 */ /* 0x000fe20000000000 */
        /* <DEDUP_REMOVED lines=14> */
[----:B---3--:R-:W-:Y:S05]  /*25f0*/  CALL.REL.NOINC `($__internal_0_$__cuda_sm20_div_rn_f64_full) ;  /* 0x0000000400e47944 */ /* 0x008fea0003c00000 */
[----:B------:R-:W-:-:S07]  /*2600*/  IMAD.MOV.U32 R36, RZ, RZ, R0 ;  /* 0x000000ffff247224 */ /* 0x000fce00078e0000 */
.L_x_48:
[----:B------:R-:W-:Y:S05]  /*2610*/  BSYNC.RECONVERGENT B3 ;  /* 0x0000000000037941 */ /* 0x000fea0003800200 */
.L_x_47:
[----:B------:R-:W-:Y:S01]  /*2620*/  ISETP.GT.AND P0, PT, R37, 0xfffff, PT ;  /* 0x000fffff2500780c */ /* 0x000fe20003f04270 */
[----:B------:R-:W-:Y:S01]  /*2630*/  IMAD.MOV.U32 R7, RZ, RZ, R37 ;  /* 0x000000ffff077224 */ /* 0x000fe200078e0025 */
[----:B------:R-:W-:Y:S01]  /*2640*/  MOV R6, R36 ;  /* 0x0000002400067202 */ /* 0x000fe20000000f00 */
[----:B------:R-:W-:Y:S10]  /*2650*/  BSSY.RECONVERGENT B0, `(.L_x_49) ;  /* 0x0000050000007945 */ /* 0x000ff40003800200 */
[----:B------:R-:W-:-:S10]  /*2660*/  @!P0 DMUL R6, R6, 1.80143985094819840000e+16 ;  /* 0x4350000006068828 */ /* 0x000fd40000000000 */
[----:B------:R-:W-:Y:S02]  /*2670*/  @!P0 IMAD.MOV.U32 R37, RZ, RZ, R7 ;  /* 0x000000ffff258224 */ /* 0x000fe400078e0007 */
[----:B------:R-:W-:Y:S02]  /*2680*/  @!P0 IMAD.MOV.U32 R36, RZ, RZ, R6 ;  /* 0x000000ffff248224 */ /* 0x000fe400078e0006 */
[----:B------:R-:W-:-:S05]  /*2690*/  VIADD R0, R37, 0xffffffff ;  /* 0xffffffff25007836 */ /* 0x000fca0000000000 */
[----:B------:R-:W-:Y:S01]  /*26a0*/  ISETP.GT.U32.AND P1, PT, R0, 0x7feffffe, PT ;  /* 0x7feffffe0000780c */ /* 0x000fe20003f24070 */
[----:B------:R-:W-:Y:S01]  /*26b0*/  IMAD.MOV.U32 R0, RZ, RZ, -0x3ff ;  /* 0xfffffc01ff007424 */ /* 0x000fe200078e00ff */
[----:B------:R-:W-:-:S11]  /*26c0*/  @!P0 MOV R0, 0xfffffbcb ;  /* 0xfffffbcb00008802 */ /* 0x000fd60000000f00 */
[----:B------:R-:W-:Y:S05]  /*26d0*/  @P1 BRA `(.L_x_50) ;  /* 0x0000000400041947 */ /* 0x000fea0003800000 */
[----:B------:R-:W-:Y:S01]  /*26e0*/  LOP3.LUT R4, R37, 0xfffff, RZ, 0xc0, !PT ;  /* 0x000fffff25047812 */ /* 0x000fe200078ec0ff */
[----:B------:R-:W-:Y:S01]  /*26f0*/  IMAD.MOV.U32 R6, RZ, RZ, R36 ;  /* 0x000000ffff067224 */ /* 0x000fe200078e0024 */
[----:B------:R-:W-:Y:S01]  /*2700*/  MOV R8, RZ ;  /* 0x000000ff00087202 */ /* 0x000fe20000000f00 */
[----:B------:R-:W-:Y:S01]  /*2710*/  IMAD.MOV.U32 R16, RZ, RZ, -0x748574fc ;  /* 0x8b7a8b04ff107424 */ /* 0x000fe200078e00ff */
[----:B------:R-:W-:Y:S01]  /*2720*/  LOP3.LUT R7, R4, 0x3ff00000, RZ, 0xfc, !PT ;  /* 0x3ff0000004077812 */ /* 0x000fe200078efcff */
[----:B------:R-:W-:Y:S01]  /*2730*/  IMAD.MOV.U32 R17, RZ, RZ, 0x3ed0ee25 ;  /* 0x3ed0ee25ff117424 */ /* 0x000fe200078e00ff */
[----:B------:R-:W-:Y:S01]  /*2740*/  UMOV UR6, 0x3ae80f1e ;  /* 0x3ae80f1e00067882 */ /* 0x000fe20000000000 */
[----:B------:R-:W-:Y:S01]  /*2750*/  UMOV UR7, 0x3eb1380b ;  /* 0x3eb1380b00077882 */ /* 0x000fe20000000000 */
[----:B------:R-:W-:Y:S01]  /*2760*/  ISETP.GE.U32.AND P0, PT, R7, 0x3ff6a09f, PT ;  /* 0x3ff6a09f0700780c */ /* 0x000fe20003f06070 */
[----:B------:R-:W-:Y:S01]  /*2770*/  IMAD.MOV.U32 R25, RZ, RZ, 0x43300000 ;  /* 0x43300000ff197424 */ /* 0x000fe200078e00ff */
[----:B------:R-:W-:Y:S01]  /*2780*/  LEA.HI R0, R37, R0, RZ, 0xc ;  /* 0x0000000025007211 */ /* 0x000fe200078f60ff */
[----:B------:R-:W-:Y:S01]  /*2790*/  UMOV UR8, 0x80000000 ;  /* 0x8000000000087882 */ /* 0x000fe20000000000 */
[----:B------:R-:W-:-:S09]  /*27a0*/  UMOV UR9, 0x43300000 ;  /* 0x4330000000097882 */ /* 0x000fd20000000000 */
[----:B------:R-:W-:Y:S02]  /*27b0*/  @P0 VIADD R9, R7, 0xfff00000 ;  /* 0xfff0000007090836 */ /* 0x000fe40000000000 */
[----:B------:R-:W-:Y:S02]  /*27c0*/  @P0 VIADD R0, R0, 0x1 ;  /* 0x0000000100000836 */ /* 0x000fe40000000000 */
[----:B------:R-:W-:-:S03]  /*27d0*/  @P0 IMAD.MOV.U32 R7, RZ, RZ, R9 ;  /* 0x000000ffff070224 */ /* 0x000fc600078e0009 */
[----:B------:R-:W-:-:S03]  /*27e0*/  LOP3.LUT R24, R0, 0x80000000, RZ, 0x3c, !PT ;  /* 0x8000000000187812 */ /* 0x000fc600078e3cff */
[C---:B------:R-:W-:Y:S02]  /*27f0*/  DADD R14, R6.reuse, 1 ;  /* 0x3ff00000060e7429 */ /* 0x040fe40000000000 */
[----:B------:R-:W-:-:S04]  /*2800*/  DADD R6, R6, -1 ;  /* 0xbff0000006067429 */ /* 0x000fc80000000000 */
[----:B------:R-:W0:Y:S02]  /*2810*/  MUFU.RCP64H R9, R15 ;  /* 0x0000000f00097308 */ /* 0x000e240000001800 */
[----:B0-----:R-:W-:-:S08]  /*2820*/  DFMA R10, -R14, R8, 1 ;  /* 0x3ff000000e0a742b */ /* 0x001fd00000000108 */
[----:B------:R-:W-:-:S08]  /*2830*/  DFMA R10, R10, R10, R10 ;  /* 0x0000000a0a0a722b */ /* 0x000fd0000000000a */
[----:B------:R-:W-:-:S08]  /*2840*/  DFMA R8, R8, R10, R8 ;  /* 0x0000000a0808722b */ /* 0x000fd00000000008 */
[----:B------:R-:W-:-:S08]  /*2850*/  DMUL R10, R6, R8 ;  /* 0x00000008060a7228 */ /* 0x000fd00000000000 */
[----:B------:R-:W-:-:S08]  /*2860*/  DFMA R10, R6, R8, R10 ;  /* 0x00000008060a722b */ /* 0x000fd0000000000a */
[----:B------:R-:W-:Y:S02]  /*2870*/  DMUL R12, R10, R10 ;  /* 0x0000000a0a0c7228 */ /* 0x000fe40000000000 */
[----:B------:R-:W-:-:S06]  /*2880*/  DADD R18, R6, -R10 ;  /* 0x0000000006127229 */ /* 0x000fcc000000080a */
[----:B------:R-:W-:Y:S01]  /*2890*/  DFMA R14, R12, UR6, R16 ;  /* 0x000000060c0e7c2b */ /* 0x000fe20008000010 */
[----:B------:R-:W-:Y:S01]  /*28a0*/  UMOV UR6, 0x9f02676f ;  /* 0x9f02676f00067882 */ /* 0x000fe20000000000 */
[----:B------:R-:W-:Y:S01]  /*28b0*/  UMOV UR7, 0x3ef3b266 ;  /* 0x3ef3b26600077882 */ /* 0x000fe20000000000 */
[----:B------:R-:W-:-:S05]  /*28c0*/  DADD R18, R18, R18 ;  /* 0x0000000012127229 */ /* 0x000fca0000000012 */
[----:B------:R-:W-:Y:S01]  /*28d0*/  DFMA R14, R12, R14, UR6 ;  /* 0x000000060c0e7e2b */ /* 0x000fe2000800000e */
[----:B------:R-:W-:Y:S01]  /*28e0*/  UMOV UR6, 0xa9ab0956 ;  /* 0xa9ab095600067882 */ /* 0x000fe20000000000 */
[----:B------:R-:W-:Y:S01]  /*28f0*/  UMOV UR7, 0x3f1745cb ;  /* 0x3f1745cb00077882 */ /* 0x000fe20000000000 */
[----:B------:R-:W-:-:S05]  /*2900*/  DFMA R18, R6, -R10, R18 ;  /* 0x8000000a0612722b */ /* 0x000fca0000000012 */
[----:B------:R-:W-:Y:S01]  /*2910*/  DFMA R14, R12, R14, UR6 ;  /* 0x000000060c0e7e2b */ /* 0x000fe2000800000e */
[----:B------:R-:W-:Y:S01]  /*2920*/  UMOV UR6, 0x2d1b5154 ;  /* 0x2d1b515400067882 */ /* 0x000fe20000000000 */
[----:B------:R-:W-:Y:S01]  /*2930*/  UMOV UR7, 0x3f3c71c7 ;  /* 0x3f3c71c700077882 */ /* 0x000fe20000000000 */
[----:B------:R-:W-:-:S05]  /*2940*/  DMUL R18, R8, R18 ;  /* 0x0000001208127228 */ /* 0x000fca0000000000 */
[----:B------:R-:W-:Y:S01]  /*2950*/  DFMA R14, R12, R14, UR6 ;  /* 0x000000060c0e7e2b */ /* 0x000fe2000800000e */
[----:B------:R-:W-:Y:S01]  /*2960*/  UMOV UR6, 0x923be72d ;  /* 0x923be72d00067882 */ /* 0x000fe20000000000 */
[----:B------:R-:W-:-:S06]  /*2970*/  UMOV UR7, 0x3f624924 ;  /* 0x3f62492400077882 */ /* 0x000fcc0000000000 */
[----:B------:R-:W-:Y:S01]  /*2980*/  DFMA R16, R12, R14, UR6 ;  /* 0x000000060c107e2b */ /* 0x000fe2000800000e */
[----:B------:R-:W-:Y:S01]  /*2990*/  UMOV UR6, 0x9999a3c4 ;  /* 0x9999a3c400067882 */ /* 0x000fe20000000000 */
[----:B------:R-:W-:Y:S01]  /*29a0*/  UMOV UR7, 0x3f899999 ;  /* 0x3f89999900077882 */ /* 0x000fe20000000000 */
[----:B------:R-:W-:Y:S01]  /*29b0*/  DADD R14, R24, -UR8 ;  /* 0x80000008180e7e29 */ /* 0x000fe20008000000 */
[----:B------:R-:W-:Y:S01]  /*29c0*/  UMOV UR8, 0xfefa39ef ;  /* 0xfefa39ef00087882 */ /* 0x000fe20000000000 */
[----:B------:R-:W-:-:S03]  /*29d0*/  UMOV UR9, 0x3fe62e42 ;  /* 0x3fe62e4200097882 */ /* 0x000fc60000000000 */
[----:B------:R-:W-:Y:S01]  /*29e0*/  DFMA R16, R12, R16, UR6 ;  /* 0x000000060c107e2b */ /* 0x000fe20008000010 */
[----:B------:R-:W-:Y:S01]  /*29f0*/  UMOV UR6, 0x55555554 ;  /* 0x5555555400067882 */ /* 0x000fe20000000000 */
[----:B------:R-:W-:Y:S01]  /*2a00*/  UMOV UR7, 0x3fb55555 ;  /* 0x3fb5555500077882 */ /* 0x000fe20000000000 */
[----:B------:R-:W-:-:S05]  /*2a10*/  DFMA R6, R14, UR8, R10 ;  /* 0x000000080e067c2b */ /* 0x000fca000800000a */
[----:B------:R-:W-:Y:S01]  /*2a20*/  DFMA R16, R12, R16, UR6 ;  /* 0x000000060c107e2b */ /* 0x000fe20008000010 */
[----:B------:R-:W-:Y:S01]  /*2a30*/  UMOV UR6, 0xfefa39ef ;  /* 0xfefa39ef00067882 */ /* 0x000fe20000000000 */
[----:B------:R-:W-:Y:S02]  /*2a40*/  UMOV UR7, 0x3fe62e42 ;  /* 0x3fe62e4200077882 */ /* 0x000fe40000000000 */
[----:B------:R-:W-:Y:S01]  /*2a50*/  DFMA R24, R14, -UR6, R6 ;  /* 0x800000060e187c2b */ /* 0x000fe20008000006 */
[----:B------:R-:W-:Y:S01]  /*2a60*/  UMOV UR6, 0x3b39803f ;  /* 0x3b39803f00067882 */ /* 0x000fe20000000000 */
[----:B------:R-:W-:Y:S02]  /*2a70*/  UMOV UR7, 0x3c7abc9e ;  /* 0x3c7abc9e00077882 */ /* 0x000fe40000000000 */
[----:B------:R-:W-:-:S04]  /*2a80*/  DMUL R16, R12, R16 ;  /* 0x000000100c107228 */ /* 0x000fc80000000000 */
[----:B------:R-:W-:-:S04]  /*2a90*/  DADD R24, -R10, R24 ;  /* 0x000000000a187229 */ /* 0x000fc80000000118 */
[----:B------:R-:W-:-:S08]  /*2aa0*/  DFMA R16, R10, R16, R18 ;  /* 0x000000100a10722b */ /* 0x000fd00000000012 */
[----:B------:R-:W-:-:S08]  /*2ab0*/  DADD R16, R16, -R24 ;  /* 0x0000000010107229 */ /* 0x000fd00000000818 */
[----:B------:R-:W-:-:S08]  /*2ac0*/  DFMA R16, R14, UR6, R16 ;  /* 0x000000060e107c2b */ /* 0x000fd00008000010 */
[----:B------:R-:W-:Y:S01]  /*2ad0*/  DADD R6, R6, R16 ;  /* 0x0000000006067229 */ /* 0x000fe20000000010 */
[----:B------:R-:W-:Y:S10]  /*2ae0*/  BRA `(.L_x_51) ;  /* 0x0000000000187947 */ /* 0x000ff40003800000 */
.L_x_50:
[----:B------:R-:W-:Y:S01]  /*2af0*/  MOV R8, 0x0 ;  /* 0x0000000000087802 */ /* 0x000fe20000000f00 */
[----:B------:R-:W-:Y:S01]  /*2b00*/  IMAD.MOV.U32 R9, RZ, RZ, 0x7ff00000 ;  /* 0x7ff00000ff097424 */ /* 0x000fe200078e00ff */
[----:B------:R-:W-:-:S05]  /*2b10*/  LOP3.LUT P0, RZ, R7, 0x7fffffff, RZ, 0xc0, !PT ;  /* 0x7fffffff07ff7812 */ /* 0x000fca000780c0ff */
[----:B------:R-:W-:-:S10]  /*2b20*/  DFMA R8, R6, R8, +INF ;  /* 0x7ff000000608742b */ /* 0x000fd40000000008 */
[----:B------:R-:W-:Y:S02]  /*2b30*/  FSEL R6, R8, RZ, P0 ;  /* 0x000000ff08067208 */ /* 0x000fe40000000000 */
[----:B------:R-:W-:-:S07]  /*2b40*/  FSEL R7, R9, -QNAN , P0 ;  /* 0xfff0000009077808 */ /* 0x000fce0000000000 */
.L_x_51:
[----:B------:R-:W-:Y:S05]  /*2b50*/  BSYNC.RECONVERGENT B0 ;  /* 0x0000000000007941 */ /* 0x000fea0003800200 */
.L_x_49:
[----:B------:R-:W-:-:S07]  /*2b60*/  DFMA R26, R6, R2, R26 ;  /* 0x00000002061a722b */ /* 0x000fce000000001a */
[----:B------:R0:W-:Y:S04]  /*2b70*/  STS.64 [R22], R26 ;  /* 0x0000001a16007388 */ /* 0x0001e80000000a00 */
.L_x_38:
[----:B--2---:R-:W-:Y:S05]  /*2b80*/  BSYNC.RECONVERGENT B2 ;  /* 0x0000000000027941 */ /* 0x004fea0003800200 */
.L_x_37:
[----:B---3--:R-:W-:-:S05]  /*2b90*/  IMAD.IADD R20, R21, 0x1, R20 ;  /* 0x0000000115147824 */ /* 0x008fca00078e0214 */
[----:B------:R-:W-:-:S13]  /*2ba0*/  ISETP.GE.AND P0, PT, R20, UR4, PT ;  /* 0x0000000414007c0c */ /* 0x000fda000bf06270 */
[----:B------:R-:W-:Y:S05]  /*2bb0*/  @!P0 BRA `(.L_x_52) ;  /* 0xffffffec00688947 */ /* 0x000fea000383ffff */
.L_x_36:
[----:B--2---:R-:W-:Y:S05]  /*2bc0*/  BSYNC.RECONVERGENT B1 ;  /* 0x0000000000017941 */ /* 0x004fea0003800200 */
.L_x_35:
[----:B------:R-:W2:Y:S01]  /*2bd0*/  LDCU UR4, c[0x0][0x360] ;  /* 0x00006c00ff0477ac */ /* 0x000ea20008000800 */
[----:B------:R-:W-:Y:S01]  /*2be0*/  BAR.SYNC.DEFER_BLOCKING 0x0 ;  /* 0x0000000000007b1d */ /* 0x000fe20000010000 */
[----:B------:R-:W-:Y:S01]  /*2bf0*/  ISETP.NE.AND P1, PT, R5, RZ, PT ;  /* 0x000000ff0500720c */ /* 0x000fe20003f25270 */
[----:B--2---:R-:W-:-:S09]  /*2c00*/  UISETP.GE.U32.AND UP0, UPT, UR4, 0x2, UPT ;  /* 0x000000020400788c */ /* 0x004fd2000bf06070 */
[----:B------:R-:W-:Y:S05]  /*2c10*/  BRA.U !UP0, `(.L_x_53) ;  /* 0x0000000108307547 */ /* 0x000fea000b800000 */
[----:B0-----:R-:W-:-:S07]  /*2c20*/  IMAD.U32 R0, RZ, RZ, UR4 ;  /* 0x00000004ff007e24 */ /* 0x001fce000f8e00ff */
.L_x_54:
[----:B------:R-:W-:-:S04]  /*2c30*/  SHF.R.U32.HI R8, RZ, 0x1, R0 ;  /* 0x00000001ff087819 */ /* 0x000fc80000011600 */
[----:B------:R-:W-:-:S13]  /*2c40*/  ISETP.GE.U32.AND P0, PT, R5, R8, PT ;  /* 0x000000080500720c */ /* 0x000fda0003f06070 */
[----:B-1----:R-:W-:Y:S01]  /*2c50*/  @!P0 IMAD R4, R8, 0x8, R22 ;  /* 0x0000000808048824 */ /* 0x002fe200078e0216 */
[----:B------:R-:W-:Y:S04]  /*2c60*/  @!P0 LDS.64 R6, [R22] ;  /* 0x0000000016068984 */ /* 0x000fe80000000a00 */
[----:B------:R-:W0:Y:S02]  /*2c70*/  @!P0 LDS.64 R2, [R4] ;  /* 0x0000000004028984 */ /* 0x000e240000000a00 */
[----:B0-----:R-:W-:-:S07]  /*2c80*/  @!P0 DADD R2, R2, R6 ;  /* 0x0000000002028229 */ /* 0x001fce0000000006 */
[----:B------:R2:W-:Y:S01]  /*2c90*/  @!P0 STS.64 [R22], R2 ;  /* 0x0000000216008388 */ /* 0x0005e20000000a00 */
[----:B------:R-:W-:Y:S01]  /*2ca0*/  BAR.SYNC.DEFER_BLOCKING 0x0 ;  /* 0x0000000000007b1d */ /* 0x000fe20000010000 */
[----:B------:R-:W-:Y:S02]  /*2cb0*/  ISETP.GT.U32.AND P0, PT, R0, 0x3, PT ;  /* 0x000000030000780c */ /* 0x000fe40003f04070 */
[----:B------:R-:W-:-:S11]  /*2cc0*/  MOV R0, R8 ;  /* 0x0000000800007202 */ /* 0x000fd60000000f00 */
[----:B--2---:R-:W-:Y:S05]  /*2cd0*/  @P0 BRA `(.L_x_54) ;  /* 0xfffffffc00d40947 */ /* 0x004fea000383ffff */
.L_x_53:
[----:B------:R-:W-:Y:S05]  /*2ce0*/  @P1 EXIT ;  /* 0x000000000000194d */ /* 0x000fea0003800000 */
[----:B------:R-:W2:Y:S01]  /*2cf0*/  S2UR UR5, SR_CgaCtaId ;  /* 0x00000000000579c3 */ /* 0x000ea20000008800 */
[----:B------:R-:W-:Y:S02]  /*2d00*/  UMOV UR4, 0x400 ;  /* 0x0000040000047882 */ /* 0x000fe40000000000 */
[----:B--2---:R-:W-:-:S09]  /*2d10*/  ULEA UR4, UR5, UR4, 0x18 ;  /* 0x0000000405047291 */ /* 0x004fd2000f8ec0ff */
[----:B-1----:R-:W1:Y:S02]  /*2d20*/  LDS.64 R2, [UR4+0xa20] ;  /* 0x000a2004ff027984 */ /* 0x002e640008000a00 */
[----:B------:R-:W2:Y:S02]  /*2d30*/  LDCU.64 UR4, c[0x0][0x3b0] ;  /* 0x00007600ff0477ac */ /* 0x000ea40008000a00 */
[----:B--2---:R-:W-:-:S06]  /*2d40*/  UIMAD.WIDE.U32 UR4, UR22, 0x8, UR4 ;  /* 0x00000008160478a5 */ /* 0x004fcc000f8e0004 */
[----:B0-----:R-:W-:Y:S02]  /*2d50*/  IMAD.U32 R4, RZ, RZ, UR4 ;  /* 0x00000004ff047e24 */ /* 0x001fe4000f8e00ff */
[----:B------:R-:W-:-:S05]  /*2d60*/  IMAD.U32 R5, RZ, RZ, UR5 ;  /* 0x00000005ff057e24 */ /* 0x000fca000f8e00ff */
[----:B-1----:R-:W-:Y:S01]  /*2d70*/  STG.E.64 desc[UR18][R4.64], R2 ;  /* 0x0000000204007986 */ /* 0x002fe2000c101b12 */
[----:B------:R-:W-:Y:S05]  /*2d80*/  EXIT ;  /* 0x000000000000794d */ /* 0x000fea0003800000 */
        .weak           $__internal_0_$__cuda_sm20_div_rn_f64_full
        .type           $__internal_0_$__cuda_sm20_div_rn_f64_full,@function
        .size           $__internal_0_$__cuda_sm20_div_rn_f64_full,(.L_x_157 - $__internal_0_$__cuda_sm20_div_rn_f64_full)
$__internal_0_$__cuda_sm20_div_rn_f64_full:
[C---:B------:R-:W-:Y:S01]  /*2d90*/  FSETP.GEU.AND P0, PT, |R13|.reuse, 1.469367938527859385e-39, PT ;  /* 0x001000000d00780b */ /* 0x040fe20003f0e200 */
[----:B------:R-:W-:Y:S01]  /*2da0*/  IMAD.MOV.U32 R36, RZ, RZ, 0x1 ;  /* 0x00000001ff247424 */ /* 0x000fe200078e00ff */
[----:B------:R-:W-:Y:S01]  /*2db0*/  LOP3.LUT R10, R13, 0x800fffff, RZ, 0xc0, !PT ;  /* 0x800fffff0d0a7812 */ /* 0x000fe200078ec0ff */
[----:B------:R-:W-:Y:S01]  /*2dc0*/  BSSY.RECONVERGENT B0, `(.L_x_55) ;  /* 0x0000057000007945 */ /* 0x000fe20003800200 */
[C---:B------:R-:W-:Y:S02]  /*2dd0*/  FSETP.GEU.AND P3, PT, |R15|.reuse, 1.469367938527859385e-39, PT ;  /* 0x001000000f00780b */ /* 0x040fe40003f6e200 */
[----:B------:R-:W-:Y:S01]  /*2de0*/  LOP3.LUT R11, R10, 0x3ff00000, RZ, 0xfc, !PT ;  /* 0x3ff000000a0b7812 */ /* 0x000fe200078efcff */
[----:B------:R-:W-:Y:S01]  /*2df0*/  IMAD.MOV.U32 R10, RZ, RZ, R12 ;  /* 0x000000ffff0a7224 */ /* 0x000fe200078e000c */
[----:B------:R-:W-:Y:S02]  /*2e00*/  LOP3.LUT R7, R15, 0x7ff00000, RZ, 0xc0, !PT ;  /* 0x7ff000000f077812 */ /* 0x000fe400078ec0ff */
[----:B------:R-:W-:-:S02]  /*2e10*/  LOP3.LUT R9, R13, 0x7ff00000, RZ, 0xc0, !PT ;  /* 0x7ff000000d097812 */ /* 0x000fc400078ec0ff */
[----:B------:R-:W-:Y:S01]  /*2e20*/  MOV R4, 0x1ca00000 ;  /* 0x1ca0000000047802 */ /* 0x000fe20000000f00 */
[----:B------:R-:W-:Y:S01]  /*2e30*/  @!P0 DMUL R10, R12, 8.98846567431157953865e+307 ;  /* 0x7fe000000c0a8828 */ /* 0x000fe20000000000 */
[----:B------:R-:W-:-:S03]  /*2e40*/  ISETP.GE.U32.AND P2, PT, R7, R9, PT ;  /* 0x000000090700720c */ /* 0x000fc60003f46070 */
[----:B------:R-:W-:Y:S01]  /*2e50*/  @!P3 LOP3.LUT R0, R13, 0x7ff00000, RZ, 0xc0, !PT ;  /* 0x7ff000000d00b812 */ /* 0x000fe200078ec0ff */
[----:B------:R-:W-:Y:S01]  /*2e60*/  @!P3 IMAD.MOV.U32 R18, RZ, RZ, RZ ;  /* 0x000000ffff12b224 */ /* 0x000fe200078e00ff */
[----:B------:R-:W0:Y:S02]  /*2e70*/  MUFU.RCP64H R37, R11 ;  /* 0x0000000b00257308 */ /* 0x000e240000001800 */
[----:B------:R-:W-:Y:S02]  /*2e80*/  @!P3 ISETP.GE.U32.AND P4, PT, R7, R0, PT ;  /* 0x000000000700b20c */ /* 0x000fe40003f86070 */
[----:B------:R-:W-:Y:S02]  /*2e90*/  @!P0 LOP3.LUT R9, R11, 0x7ff00000, RZ, 0xc0, !PT ;  /* 0x7ff000000b098812 */ /* 0x000fe400078ec0ff */
[----:B------:R-:W-:-:S04]  /*2ea0*/  @!P3 SEL R19, R4, 0x63400000, !P4 ;  /* 0x634000000413b807 */ /* 0x000fc80006000000 */
[----:B------:R-:W-:-:S04]  /*2eb0*/  @!P3 LOP3.LUT R0, R19, 0x80000000, R15, 0xf8, !PT ;  /* 0x800000001300b812 */ /* 0x000fc800078ef80f */
[----:B------:R-:W-:Y:S01]  /*2ec0*/  @!P3 LOP3.LUT R19, R0, 0x100000, RZ, 0xfc, !PT ;  /* 0x001000000013b812 */ /* 0x000fe200078efcff */
[----:B------:R-:W-:Y:S01]  /*2ed0*/  IMAD.MOV.U32 R0, RZ, RZ, R7 ;  /* 0x000000ffff007224 */ /* 0x000fe200078e0007 */
[----:B0-----:R-:W-:-:S08]  /*2ee0*/  DFMA R16, R36, -R10, 1 ;  /* 0x3ff000002410742b */ /* 0x001fd0000000080a */
[----:B------:R-:W-:-:S08]  /*2ef0*/  DFMA R16, R16, R16, R16 ;  /* 0x000000101010722b */ /* 0x000fd00000000010 */
[----:B------:R-:W-:Y:S01]  /*2f00*/  DFMA R36, R36, R16, R36 ;  /* 0x000000102424722b */ /* 0x000fe20000000024 */
[----:B------:R-:W-:Y:S01]  /*2f10*/  SEL R17, R4, 0x63400000, !P2 ;  /* 0x6340000004117807 */ /* 0x000fe20005000000 */
[----:B------:R-:W-:-:S03]  /*2f20*/  IMAD.MOV.U32 R16, RZ, RZ, R14 ;  /* 0x000000ffff107224 */ /* 0x000fc600078e000e */
[----:B------:R-:W-:-:S03]  /*2f30*/  LOP3.LUT R17, R17, 0x800fffff, R15, 0xf8, !PT ;  /* 0x800fffff11117812 */ /* 0x000fc600078ef80f */
[----:B------:R-:W-:-:S03]  /*2f40*/  DFMA R38, R36, -R10, 1 ;  /* 0x3ff000002426742b */ /* 0x000fc6000000080a */
[----:B------:R-:W-:-:S05]  /*2f50*/  @!P3 DFMA R16, R16, 2, -R18 ;  /* 0x400000001010b82b */ /* 0x000fca0000000812 */
[----:B------:R-:W-:-:S05]  /*2f60*/  DFMA R38, R36, R38, R36 ;  /* 0x000000262426722b */ /* 0x000fca0000000024 */
[----:B------:R-:W-:-:S03]  /*2f70*/  @!P3 LOP3.LUT R0, R17, 0x7ff00000, RZ, 0xc0, !PT ;  /* 0x7ff000001100b812 */ /* 0x000fc600078ec0ff */
[----:B------:R-:W-:Y:S02]  /*2f80*/  DMUL R36, R38, R16 ;  /* 0x0000001026247228 */ /* 0x000fe40000000000 */
[----:B------:R-:W-:-:S05]  /*2f90*/  VIADD R8, R0, 0xffffffff ;  /* 0xffffffff00087836 */ /* 0x000fca0000000000 */
[----:B------:R-:W-:Y:S01]  /*2fa0*/  ISETP.GT.U32.AND P0, PT, R8, 0x7feffffe, PT ;  /* 0x7feffffe0800780c */ /* 0x000fe20003f04070 */
[----:B------:R-:W-:Y:S01]  /*2fb0*/  DFMA R18, R36, -R10, R16 ;  /* 0x8000000a2412722b */ /* 0x000fe20000000010 */
[----:B------:R-:W-:-:S04]  /*2fc0*/  IADD3 R8, PT, PT, R9, -0x1, RZ ;  /* 0xffffffff09087810 */ /* 0x000fc80007ffe0ff */
[----:B------:R-:W-:-:S03]  /*2fd0*/  ISETP.GT.U32.OR P0, PT, R8, 0x7feffffe, P0 ;  /* 0x7feffffe0800780c */ /* 0x000fc60000704470 */
[----:B------:R-:W-:-:S10]  /*2fe0*/  DFMA R18, R38, R18, R36 ;  /* 0x000000122612722b */ /* 0x000fd40000000024 */
[----:B------:R-:W-:Y:S05]  /*2ff0*/  @P0 BRA `(.L_x_56) ;  /* 0x0000000000700947 */ /* 0x000fea0003800000 */
[----:B------:R-:W-:-:S04]  /*3000*/  LOP3.LUT R0, R13, 0x7ff00000, RZ, 0xc0, !PT ;  /* 0x7ff000000d007812 */ /* 0x000fc800078ec0ff */
[CC--:B------:R-:W-:Y:S02]  /*3010*/  VIADDMNMX R8, R7.reuse, -R0.reuse, 0xb9600000, !PT ;  /* 0xb960000007087446 */ /* 0x0c0fe40007800900 */
[----:B------:R-:W-:Y:S02]  /*3020*/  ISETP.GE.U32.AND P0, PT, R7, R0, PT ;  /* 0x000000000700720c */ /* 0x000fe40003f06070 */
[----:B------:R-:W-:Y:S02]  /*3030*/  VIMNMX R8, PT, PT, R8, 0x46a00000, PT ;  /* 0x46a0000008087848 */ /* 0x000fe40003fe0100 */
[----:B------:R-:W-:-:S05]  /*3040*/  SEL R7, R4, 0x63400000, !P0 ;  /* 0x6340000004077807 */ /* 0x000fca0004000000 */
[----:B------:R-:W-:Y:S02]  /*3050*/  IMAD.IADD R7, R8, 0x1, -R7 ;  /* 0x0000000108077824 */ /* 0x000fe400078e0a07 */
[----:B------:R-:W-:Y:S02]  /*3060*/  IMAD.MOV.U32 R8, RZ, RZ, RZ ;  /* 0x000000ffff087224 */ /* 0x000fe400078e00ff */
[----:B------:R-:W-:-:S06]  /*3070*/  VIADD R9, R7, 0x7fe00000 ;  /* 0x7fe0000007097836 */ /* 0x000fcc0000000000 */
[----:B------:R-:W-:-:S10]  /*3080*/  DMUL R36, R18, R8 ;  /* 0x0000000812247228 */ /* 0x000fd40000000000 */
[----:B------:R-:W-:-:S13]  /*3090*/  FSETP.GTU.AND P0, PT, |R37|, 1.469367938527859385e-39, PT ;  /* 0x001000002500780b */ /* 0x000fda0003f0c200 */
[----:B------:R-:W-:Y:S05]  /*30a0*/  @P0 BRA `(.L_x_57) ;  /* 0x0000000000a00947 */ /* 0x000fea0003800000 */
[----:B------:R-:W-:-:S06]  /*30b0*/  DFMA R10, R18, -R10, R16 ;  /* 0x8000000a120a722b */ /* 0x000fcc0000000010 */
[----:B------:R-:W-:-:S04]  /*30c0*/  IMAD.MOV.U32 R10, RZ, RZ, RZ ;  /* 0x000000ffff0a7224 */ /* 0x000fc800078e00ff */
[C---:B------:R-:W-:Y:S02]  /*30d0*/  FSETP.NEU.AND P0, PT, R11.reuse, RZ, PT ;  /* 0x000000ff0b00720b */ /* 0x040fe40003f0d000 */
[----:B------:R-:W-:-:S04]  /*30e0*/  LOP3.LUT R12, R11, 0x80000000, R13, 0x48, !PT ;  /* 0x800000000b0c7812 */ /* 0x000fc800078e480d */
[----:B------:R-:W-:-:S07]  /*30f0*/  LOP3.LUT R11, R12, R9, RZ, 0xfc, !PT ;  /* 0x000000090c0b7212 */ /* 0x000fce00078efcff */
[----:B------:R-:W-:Y:S05]  /*3100*/  @!P0 BRA `(.L_x_57) ;  /* 0x0000000000888947 */ /* 0x000fea0003800000 */
[C---:B------:R-:W-:Y:S01]  /*3110*/  IADD3 R9, PT, PT, -R7.reuse, RZ, RZ ;  /* 0x000000ff07097210 */ /* 0x040fe20007ffe1ff */
[----:B------:R-:W-:Y:S01]  /*3120*/  IMAD.MOV.U32 R8, RZ, RZ, RZ ;  /* 0x000000ffff087224 */ /* 0x000fe200078e00ff */
[----:B------:R-:W-:-:S05]  /*3130*/  IADD3 R7, PT, PT, -R7, -0x43300000, RZ ;  /* 0xbcd0000007077810 */ /* 0x000fca0007ffe1ff */
[----:B------:R-:W-:Y:S02]  /*3140*/  DFMA R8, R36, -R8, R18 ;  /* 0x800000082408722b */ /* 0x000fe40000000012 */
[----:B------:R-:W-:-:S08]  /*3150*/  DMUL.RP R18, R18, R10 ;  /* 0x0000000a12127228 */ /* 0x000fd00000008000 */
[----:B------:R-:W-:Y:S02]  /*3160*/  FSETP.NEU.AND P0, PT, |R9|, R7, PT ;  /* 0x000000070900720b */ /* 0x000fe40003f0d200 */
[----:B------:R-:W-:Y:S02]  /*3170*/  LOP3.LUT R12, R19, R12, RZ, 0x3c, !PT ;  /* 0x0000000c130c7212 */ /* 0x000fe400078e3cff */
[----:B------:R-:W-:Y:S02]  /*3180*/  FSEL R0, R18, R36, !P0 ;  /* 0x0000002412007208 */ /* 0x000fe40004000000 */
[----:B------:R-:W-:-:S03]  /*3190*/  FSEL R37, R12, R37, !P0 ;  /* 0x000000250c257208 */ /* 0x000fc60004000000 */
[----:B------:R-:W-:Y:S01]  /*31a0*/  IMAD.MOV.U32 R36, RZ, RZ, R0 ;  /* 0x000000ffff247224 */ /* 0x000fe200078e0000 */
[----:B------:R-:W-:Y:S06]  /*31b0*/  BRA `(.L_x_57) ;  /* 0x00000000005c7947 */ /* 0x000fec0003800000 */
.L_x_56:
[----:B------:R-:W-:-:S14]  /*31c0*/  DSETP.NAN.AND P0, PT, R14, R14, PT ;  /* 0x0000000e0e00722a */ /* 0x000fdc0003f08000 */
[----:B------:R-:W-:Y:S05]  /*31d0*/  @P0 BRA `(.L_x_58) ;  /* 0x0000000000480947 */ /* 0x000fea0003800000 */
[----:B------:R-:W-:-:S14]  /*31e0*/  DSETP.NAN.AND P0, PT, R12, R12, PT ;  /* 0x0000000c0c00722a */ /* 0x000fdc0003f08000 */
[----:B------:R-:W-:Y:S05]  /*31f0*/  @P0 BRA `(.L_x_59) ;  /* 0x0000000000300947 */ /* 0x000fea0003800000 */
[----:B------:R-:W-:Y:S01]  /*3200*/  ISETP.NE.AND P0, PT, R0, R9, PT ;  /* 0x000000090000720c */ /* 0x000fe20003f05270 */
[----:B------:R-:W-:Y:S02]  /*3210*/  IMAD.MOV.U32 R36, RZ, RZ, 0x0 ;  /* 0x00000000ff247424 */ /* 0x000fe400078e00ff */
[----:B------:R-:W-:-:S10]  /*3220*/  IMAD.MOV.U32 R37, RZ, RZ, -0x80000 ;  /* 0xfff80000ff257424 */ /* 0x000fd400078e00ff */
[----:B------:R-:W-:Y:S05]  /*3230*/  @!P0 BRA `(.L_x_57) ;  /* 0x00000000003c8947 */ /* 0x000fea0003800000 */
[----:B------:R-:W-:Y:S02]  /*3240*/  ISETP.NE.AND P0, PT, R0, 0x7ff00000, PT ;  /* 0x7ff000000000780c */ /* 0x000fe40003f05270 */
[----:B------:R-:W-:Y:S02]  /*3250*/  LOP3.LUT R37, R15, 0x80000000, R13, 0x48, !PT ;  /* 0x800000000f257812 */ /* 0x000fe400078e480d */
[----:B------:R-:W-:-:S13]  /*3260*/  ISETP.EQ.OR P0, PT, R9, RZ, !P0 ;  /* 0x000000ff0900720c */ /* 0x000fda0004702670 */
[----:B------:R-:W-:Y:S02]  /*3270*/  @P0 LOP3.LUT R0, R37, 0x7ff00000, RZ, 0xfc, !PT ;  /* 0x7ff0000025000812 */ /* 0x000fe400078efcff */
[----:B------:R-:W-:Y:S01]  /*3280*/  @!P0 MOV R36, RZ ;  /* 0x000000ff00248202 */ /* 0x000fe20000000f00 */
[----:B------:R-:W-:Y:S02]  /*3290*/  @P0 IMAD.MOV.U32 R36, RZ, RZ, RZ ;  /* 0x000000ffff240224 */ /* 0x000fe400078e00ff */
[----:B------:R-:W-:Y:S01]  /*32a0*/  @P0 IMAD.MOV.U32 R37, RZ, RZ, R0 ;  /* 0x000000ffff250224 */ /* 0x000fe200078e0000 */
[----:B------:R-:W-:Y:S06]  /*32b0*/  BRA `(.L_x_57) ;  /* 0x00000000001c7947 */ /* 0x000fec0003800000 */
.L_x_59:
[----:B------:R-:W-:Y:S01]  /*32c0*/  LOP3.LUT R7, R13, 0x80000, RZ, 0xfc, !PT ;  /* 0x000800000d077812 */ /* 0x000fe200078efcff */
[----:B------:R-:W-:-:S04]  /*32d0*/  IMAD.MOV.U32 R36, RZ, RZ, R12 ;  /* 0x000000ffff247224 */ /* 0x000fc800078e000c */
[----:B------:R-:W-:Y:S01]  /*32e0*/  IMAD.MOV.U32 R37, RZ, RZ, R7 ;  /* 0x000000ffff257224 */ /* 0x000fe200078e0007 */
[----:B------:R-:W-:Y:S06]  /*32f0*/  BRA `(.L_x_57) ;  /* 0x00000000000c7947 */ /* 0x000fec0003800000 */
.L_x_58:
[----:B------:R-:W-:Y:S02]  /*3300*/  LOP3.LUT R7, R15, 0x80000, RZ, 0xfc, !PT ;  /* 0x000800000f077812 */ /* 0x000fe400078efcff */
[----:B------:R-:W-:-:S03]  /*3310*/  MOV R36, R14 ;  /* 0x0000000e00247202 */ /* 0x000fc60000000f00 */
[----:B------:R-:W-:-:S07]  /*3320*/  IMAD.MOV.U32 R37, RZ, RZ, R7 ;  /* 0x000000ffff257224 */ /* 0x000fce00078e0007 */
.L_x_57:
[----:B------:R-:W-:Y:S05]  /*3330*/  BSYNC.RECONVERGENT B0 ;  /* 0x0000000000007941 */ /* 0x000fea0003800200 */
.L_x_55:
[----:B------:R-:W-:Y:S02]  /*3340*/  IMAD.MOV.U32 R7, RZ, RZ, 0x0 ;  /* 0x00000000ff077424 */ /* 0x000fe400078e00ff */
[----:B------:R-:W-:Y:S02]  /*3350*/  IMAD.MOV.U32 R0, RZ, RZ, R36 ;  /* 0x000000ffff007224 */ /* 0x000fe400078e0024 */
[----:B------:R-:W-:Y:S05]  /*3360*/  RET.REL.NODEC R6 `(compute_te_matrix_batched_kernel) ;  /* 0xffffffcc06247950 */ /* 0x000fea0003c3ffff */
.L_x_60:
[----:B------:R-:W-:-:S00]  /*3370*/  BRA `(.L_x_60) ;  /* 0xfffffffc00fc7947 */ /* 0x000fc0000383ffff */
[----:B------:R-:W-:-:S00]  /*3380*/  NOP ;  /* 0x0000000000007918 */ /* 0x000fc00000000000 */
[----:B------:R-:W-:-:S00]  /*3390*/  NOP ;  /* 0x0000000000007918 */ /* 0x000fc00000000000 */
[----:B------:R-:W-:-:S00]  /*33a0*/  NOP ;  /* 0x0000000000007918 */ /* 0x000fc00000000000 */
[----:B------:R-:W-:-:S00]  /*33b0*/  NOP ;  /* 0x0000000000007918 */ /* 0x000fc00000000000 */
[----:B------:R-:W-:-:S00]  /*33c0*/  NOP ;  /* 0x0000000000007918 */ /* 0x000fc00000000000 */
[----:B------:R-:W-:-:S00]  /*33d0*/  NOP ;  /* 0x0000000000007918 */ /* 0x000fc00000000000 */
[----:B------:R-:W-:-:S00]  /*33e0*/  NOP ;  /* 0x0000000000007918 */ /* 0x000fc00000000000 */
[----:B------:R-:W-:-:S00]  /*33f0*/  NOP ;  /* 0x0000000000007918 */ /* 0x000fc00000000000 */
.L_x_157:


//--------------------- .text.compute_global_minmax_batched_kernel --------------------------
	.section	.text.compute_global_minmax_batched_kernel,"ax",@progbits
	.align	128
        .global         compute_global_minmax_batched_kernel
        .type           compute_global_minmax_batched_kernel,@function
        .size           compute_global_minmax_batched_kernel,(.L_x_164 - compute_global_minmax_batched_kernel)
        .other          compute_global_minmax_batched_kernel,@"STO_CUDA_ENTRY STV_DEFAULT"
compute_global_minmax_batched_kernel:
.text.compute_global_minmax_batched_kernel:
[----:B------:R-:W-:Y:S01]  /*0000*/  LDC R1, c[0x0][0x37c] ;  /* 0x0000df00ff017b82 */ /* 0x000fe20000000800 */
[----:B------:R-:W0:Y:S01]  /*0010*/  S2R R0, SR_CTAID.X ;  /* 0x0000000000007919 */ /* 0x000e220000002500 */
[----:B------:R-:W0:Y:S02]  /*0020*/  LDCU UR4, c[0x0][0x388] ;  /* 0x00007100ff0477ac */ /* 0x000e240008000800 */
[----:B0-----:R-:W-:-:S13]  /*0030*/  ISETP.GE.AND P0, PT, R0, UR4, PT ;  /* 0x0000000400007c0c */ /* 0x001fda000bf06270 */
[----:B------:R-:W-:Y:S05]  /*0040*/  @P0 EXIT ;  /* 0x000000000000094d */ /* 0x000fea0003800000 */
[----:B------:R-:W0:Y:S01]  /*0050*/  S2R R4, SR_TID.X ;  /* 0x0000000000047919 */ /* 0x000e220000002100 */
[----:B------:R-:W1:Y:S01]  /*0060*/  S2UR UR6, SR_CgaCtaId ;  /* 0x00000000000679c3 */ /* 0x000e620000008800 */
[----:B------:R-:W-:Y:S01]  /*0070*/  UMOV UR4, 0x400 ;  /* 0x0000040000047882 */ /* 0x000fe20000000000 */
[----:B------:R-:W2:Y:S01]  /*0080*/  LDCU UR8, c[0x0][0x38c] ;  /* 0x00007180ff0877ac */ /* 0x000ea20008000800 */
[----:B------:R-:W-:Y:S01]  /*0090*/  IMAD.MOV.U32 R6, RZ, RZ, -0x7a143760 ;  /* 0x85ebc8a0ff067424 */ /* 0x000fe200078e00ff */
[----:B------:R-:W-:Y:S01]  /*00a0*/  MOV R9, 0xffe1ccf3 ;  /* 0xffe1ccf300097802 */ /* 0x000fe20000000f00 */
[----:B------:R-:W-:Y:S01]  /*00b0*/  IMAD.MOV.U32 R7, RZ, RZ, 0x7fe1ccf3 ;  /* 0x7fe1ccf3ff077424 */ /* 0x000fe200078e00ff */
[----:B------:R-:W-:Y:S01]  /*00c0*/  UIADD3 UR5, UPT, UPT, UR4, 0x800, URZ ;  /* 0x0000080004057890 */ /* 0x000fe2000fffe0ff */
[----:B------:R-:W-:Y:S01]  /*00d0*/  IMAD.MOV.U32 R8, RZ, RZ, -0x7a143760 ;  /* 0x85ebc8a0ff087424 */ /* 0x000fe200078e00ff */
[----:B------:R-:W-:Y:S01]  /*00e0*/  BSSY.RECONVERGENT B0, `(.L_x_61) ;  /* 0x000002b000007945 */ /* 0x000fe20003800200 */
[----:B-1----:R-:W-:-:S02]  /*00f0*/  ULEA UR4, UR6, UR4, 0x18 ;  /* 0x0000000406047291 */ /* 0x002fc4000f8ec0ff */
[----:B------:R-:W-:Y:S01]  /*0100*/  ULEA UR5, UR6, UR5, 0x18 ;  /* 0x0000000506057291 */ /* 0x000fe2000f8ec0ff */
[----:B------:R-:W1:Y:S03]  /*0110*/  LDCU.64 UR6, c[0x0][0x358] ;  /* 0x00006b00ff0677ac */ /* 0x000e660008000a00 */
[C---:B0-----:R-:W-:Y:S02]  /*0120*/  LEA R3, R4.reuse, UR4, 0x3 ;  /* 0x0000000404037c11 */ /* 0x041fe4000f8e18ff */
[C---:B------:R-:W-:Y:S02]  /*0130*/  LEA R2, R4.reuse, UR5, 0x3 ;  /* 0x0000000504027c11 */ /* 0x040fe4000f8e18ff */
[----:B--2---:R-:W-:Y:S01]  /*0140*/  ISETP.GE.AND P0, PT, R4, UR8, PT ;  /* 0x0000000804007c0c */ /* 0x004fe2000bf06270 */
[----:B------:R0:W-:Y:S04]  /*0150*/  STS.64 [R3], R6 ;  /* 0x0000000603007388 */ /* 0x0001e80000000a00 */
[----:B------:R0:W-:Y:S08]  /*0160*/  STS.64 [R2], R8 ;  /* 0x0000000802007388 */ /* 0x0001f00000000a00 */
[----:B-1----:R-:W-:Y:S05]  /*0170*/  @P0 BRA `(.L_x_62) ;  /* 0x0000000000840947 */ /* 0x002fea0003800000 */
[----:B------:R-:W1:Y:S01]  /*0180*/  LDC R14, c[0x0][0x360] ;  /* 0x0000d800ff0e7b82 */ /* 0x000e620000000800 */
[----:B0-----:R-:W-:Y:S01]  /*0190*/  HFMA2 R8, -RZ, RZ, -9.0301036834716796875e-05, -9.25 ;  /* 0x85ebc8a0ff087431 */ /* 0x001fe200000001ff */
[----:B------:R-:W-:Y:S01]  /*01a0*/  BSSY.RECONVERGENT B1, `(.L_x_63) ;  /* 0x000001c000017945 */ /* 0x000fe20003800200 */
[----:B------:R-:W-:Y:S02]  /*01b0*/  IMAD.MOV.U32 R5, RZ, RZ, R4 ;  /* 0x000000ffff057224 */ /* 0x000fe400078e0004 */
[----:B------:R-:W-:Y:S02]  /*01c0*/  IMAD.MOV.U32 R10, RZ, RZ, -0x7a143760 ;  /* 0x85ebc8a0ff0a7424 */ /* 0x000fe400078e00ff */
[----:B------:R-:W-:Y:S01]  /*01d0*/  IMAD.MOV.U32 R11, RZ, RZ, 0x7fe1ccf3 ;  /* 0x7fe1ccf3ff0b7424 */ /* 0x000fe200078e00ff */
[----:B------:R-:W0:Y:S01]  /*01e0*/  LDC.64 R6, c[0x0][0x380] ;  /* 0x0000e000ff067b82 */ /* 0x000e220000000a00 */
[----:B------:R-:W-:-:S07]  /*01f0*/  IMAD.MOV.U32 R9, RZ, RZ, -0x1e330d ;  /* 0xffe1ccf3ff097424 */ /* 0x000fce00078e00ff */
.L_x_64:
[----:B------:R-:W-:-:S04]  /*0200*/  IMAD R13, R0, UR8, R5 ;  /* 0x00000008000d7c24 */ /* 0x000fc8000f8e0205 */
[----:B0-----:R-:W-:-:S06]  /*0210*/  IMAD.WIDE R12, R13, 0x8, R6 ;  /* 0x000000080d0c7825 */ /* 0x001fcc00078e0206 */
[----:B------:R-:W2:Y:S01]  /*0220*/  LDG.E.64 R12, desc[UR6][R12.64] ;  /* 0x000000060c0c7981 */ /* 0x000ea2000c1e1b00 */
[----:B------:R-:W-:Y:S01]  /*0230*/  IMAD.MOV.U32 R15, RZ, RZ, R10 ;  /* 0x000000ffff0f7224 */ /* 0x000fe200078e000a */
[----:B------:R-:W-:Y:S01]  /*0240*/  MOV R18, R9 ;  /* 0x0000000900127202 */ /* 0x000fe20000000f00 */
[----:B------:R-:W-:Y:S02]  /*0250*/  IMAD.MOV.U32 R16, RZ, RZ, R8 ;  /* 0x000000ffff107224 */ /* 0x000fe400078e0008 */
[----:B------:R-:W-:Y:S02]  /*0260*/  IMAD.MOV.U32 R17, RZ, RZ, R11 ;  /* 0x000000ffff117224 */ /* 0x000fe400078e000b */
[----:B-1----:R-:W-:Y:S01]  /*0270*/  IMAD.IADD R5, R14, 0x1, R5 ;  /* 0x000000010e057824 */ /* 0x002fe200078e0205 */
[C---:B--2---:R-:W-:Y:S02]  /*0280*/  DSETP.MIN.AND P3, P0, R12.reuse, R10, PT ;  /* 0x0000000a0c00722a */ /* 0x044fe40003860000 */
[----:B------:R-:W-:Y:S01]  /*0290*/  DSETP.MAX.AND P1, P2, R12, R8, PT ;  /* 0x000000080c00722a */ /* 0x000fe20003a2f000 */
[----:B------:R-:W-:Y:S01]  /*02a0*/  IMAD.MOV.U32 R10, RZ, RZ, R12 ;  /* 0x000000ffff0a7224 */ /* 0x000fe200078e000c */
[----:B------:R-:W-:Y:S01]  /*02b0*/  MOV R9, R12 ;  /* 0x0000000c00097202 */ /* 0x000fe20000000f00 */
[----:B------:R-:W-:-:S03]  /*02c0*/  IMAD.MOV.U32 R8, RZ, RZ, R13 ;  /* 0x000000ffff087224 */ /* 0x000fc600078e000d */
[----:B------:R-:W-:Y:S02]  /*02d0*/  SEL R10, R10, R15, P3 ;  /* 0x0000000f0a0a7207 */ /* 0x000fe40001800000 */
[----:B------:R-:W-:Y:S02]  /*02e0*/  FSEL R11, R8, R17, P3 ;  /* 0x00000011080b7208 */ /* 0x000fe40001800000 */
[----:B------:R-:W-:Y:S02]  /*02f0*/  ISETP.GE.AND P3, PT, R5, UR8, PT ;  /* 0x0000000805007c0c */ /* 0x000fe4000bf66270 */
[----:B------:R-:W-:Y:S02]  /*0300*/  FSEL R13, R13, R18, P1 ;  /* 0x000000120d0d7208 */ /* 0x000fe40000800000 */
[----:B------:R-:W-:Y:S02]  /*0310*/  @P2 LOP3.LUT R13, R18, 0x80000, RZ, 0xfc, !PT ;  /* 0x00080000120d2812 */ /* 0x000fe400078efcff */
[----:B------:R-:W-:-:S02]  /*0320*/  SEL R8, R9, R16, P1 ;  /* 0x0000001009087207 */ /* 0x000fc40000800000 */
[----:B------:R-:W-:Y:S01]  /*0330*/  @P0 LOP3.LUT R11, R17, 0x80000, RZ, 0xfc, !PT ;  /* 0x00080000110b0812 */ /* 0x000fe200078efcff */
[----:B------:R-:W-:-:S04]  /*0340*/  IMAD.MOV.U32 R9, RZ, RZ, R13 ;  /* 0x000000ffff097224 */ /* 0x000fc800078e000d */
[----:B------:R-:W-:Y:S05]  /*0350*/  @!P3 BRA `(.L_x_64) ;  /* 0xfffffffc00a8b947 */ /* 0x000fea000383ffff */
[----:B------:R-:W-:Y:S05]  /*0360*/  BSYNC.RECONVERGENT B1 ;  /* 0x0000000000017941 */ /* 0x000fea0003800200 */
.L_x_63:
[----:B------:R1:W-:Y:S04]  /*0370*/  STS.64 [R3], R10 ;  /* 0x0000000a03007388 */ /* 0x0003e80000000a00 */
[----:B------:R1:W-:Y:S02]  /*0380*/  STS.64 [R2], R8 ;  /* 0x0000000802007388 */ /* 0x0003e40000000a00 */
.L_x_62:
[----:B------:R-:W-:Y:S05]  /*0390*/  BSYNC.RECONVERGENT B0 ;  /* 0x0000000000007941 */ /* 0x000fea0003800200 */
.L_x_61:
[----:B------:R-:W2:Y:S01]  /*03a0*/  LDCU UR4, c[0x0][0x360] ;  /* 0x00006c00ff0477ac */ /* 0x000ea20008000800 */
[----:B------:R-:W-:Y:S01]  /*03b0*/  BAR.SYNC.DEFER_BLOCKING 0x0 ;  /* 0x0000000000007b1d */ /* 0x000fe20000010000 */
[----:B--2---:R-:W-:-:S09]  /*03c0*/  UISETP.GE.U32.AND UP0, UPT, UR4, 0x2, UPT ;  /* 0x000000020400788c */ /* 0x004fd2000bf06070 */
[----:B------:R-:W-:Y:S05]  /*03d0*/  BRA.U !UP0, `(.L_x_65) ;  /* 0x0000000108887547 */ /* 0x000fea000b800000 */
[----:B------:R-:W-:-:S07]  /*03e0*/  IMAD.U32 R5, RZ, RZ, UR4 ;  /* 0x00000004ff057e24 */ /* 0x000fce000f8e00ff */
.L_x_68:
[----:B0-----:R-:W-:Y:S01]  /*03f0*/  SHF.R.U32.HI R7, RZ, 0x1, R5 ;  /* 0x00000001ff077819 */ /* 0x001fe20000011605 */
[----:B------:R-:W-:Y:S03]  /*0400*/  BSSY.RECONVERGENT B0, `(.L_x_66) ;  /* 0x000001b000007945 */ /* 0x000fe60003800200 */
[----:B------:R-:W-:-:S13]  /*0410*/  ISETP.GE.U32.AND P0, PT, R4, R7, PT ;  /* 0x000000070400720c */ /* 0x000fda0003f06070 */
[----:B------:R-:W-:Y:S05]  /*0420*/  @P0 BRA `(.L_x_67) ;  /* 0x0000000000600947 */ /* 0x000fea0003800000 */
[C---:B-1----:R-:W-:Y:S01]  /*0430*/  LEA R10, R7.reuse, R3, 0x3 ;  /* 0x00000003070a7211 */ /* 0x042fe200078e18ff */
[----:B------:R-:W0:Y:S01]  /*0440*/  LDS.64 R8, [R3] ;  /* 0x0000000003087984 */ /* 0x000e220000000a00 */
[----:B------:R-:W-:-:S04]  /*0450*/  IMAD R12, R7, 0x8, R2 ;  /* 0x00000008070c7824 */ /* 0x000fc800078e0202 */
[----:B------:R-:W1:Y:S01]  /*0460*/  LDS.64 R10, [R10] ;  /* 0x000000000a0a7984 */ /* 0x000e620000000a00 */
[----:B0-----:R-:W-:Y:S01]  /*0470*/  IMAD.MOV.U32 R6, RZ, RZ, R9 ;  /* 0x000000ffff067224 */ /* 0x001fe200078e0009 */
[----:B-1----:R-:W-:Y:S01]  /*0480*/  DSETP.MIN.AND P0, P1, R8, R10, PT ;  /* 0x0000000a0800722a */ /* 0x002fe20003900000 */
[----:B------:R-:W-:Y:S01]  /*0490*/  IMAD.MOV.U32 R13, RZ, RZ, R11 ;  /* 0x000000ffff0d7224 */ /* 0x000fe200078e000b */
[----:B------:R-:W-:-:S04]  /*04a0*/  MOV R9, R10 ;  /* 0x0000000a00097202 */ /* 0x000fc80000000f00 */
[----:B------:R-:W-:Y:S02]  /*04b0*/  FSEL R15, R6, R13, P0 ;  /* 0x0000000d060f7208 */ /* 0x000fe40000000000 */
[----:B------:R-:W-:-:S06]  /*04c0*/  SEL R8, R8, R9, P0 ;  /* 0x0000000908087207 */ /* 0x000fcc0000000000 */
[----:B------:R-:W-:-:S05]  /*04d0*/  @P1 LOP3.LUT R15, R13, 0x80000, RZ, 0xfc, !PT ;  /* 0x000800000d0f1812 */ /* 0x000fca00078efcff */
[----:B------:R-:W-:-:S05]  /*04e0*/  IMAD.MOV.U32 R9, RZ, RZ, R15 ;  /* 0x000000ffff097224 */ /* 0x000fca00078e000f */
[----:B------:R-:W-:Y:S04]  /*04f0*/  STS.64 [R3], R8 ;  /* 0x0000000803007388 */ /* 0x000fe80000000a00 */
[----:B------:R-:W0:Y:S04]  /*0500*/  LDS.64 R12, [R12] ;  /* 0x000000000c0c7984 */ /* 0x000e280000000a00 */
[----:B------:R-:W1:Y:S01]  /*0510*/  LDS.64 R10, [R2] ;  /* 0x00000000020a7984 */ /* 0x000e620000000a00 */
[----:B0-----:R-:W-:Y:S01]  /*0520*/  IMAD.MOV.U32 R15, RZ, RZ, R13 ;  /* 0x000000ffff0f7224 */ /* 0x001fe200078e000d */
[----:B-1----:R-:W-:Y:S01]  /*0530*/  DSETP.MAX.AND P0, P1, R10, R12, PT ;  /* 0x0000000c0a00722a */ /* 0x002fe2000390f000 */
[----:B------:R-:W-:Y:S01]  /*0540*/  MOV R6, R11 ;  /* 0x0000000b00067202 */ /* 0x000fe20000000f00 */
[----:B------:R-:W-:-:S04]  /*0550*/  IMAD.MOV.U32 R11, RZ, RZ, R12 ;  /* 0x000000ffff0b7224 */ /* 0x000fc800078e000c */
[----:B------:R-:W-:Y:S02]  /*0560*/  FSEL R17, R6, R15, P0 ;  /* 0x0000000f06117208 */ /* 0x000fe40000000000 */
[----:B------:R-:W-:-:S06]  /*0570*/  SEL R10, R10, R11, P0 ;  /* 0x0000000b0a0a7207 */ /* 0x000fcc0000000000 */
[----:B------:R-:W-:-:S04]  /*0580*/  @P1 LOP3.LUT R17, R15, 0x80000, RZ, 0xfc, !PT ;  /* 0x000800000f111812 */ /* 0x000fc800078efcff */
[----:B------:R-:W-:-:S05]  /*0590*/  MOV R11, R17 ;  /* 0x00000011000b7202 */ /* 0x000fca0000000f00 */
[----:B------:R0:W-:Y:S02]  /*05a0*/  STS.64 [R2], R10 ;  /* 0x0000000a02007388 */ /* 0x0001e40000000a00 */
.L_x_67:
[----:B------:R-:W-:Y:S05]  /*05b0*/  BSYNC.RECONVERGENT B0 ;  /* 0x0000000000007941 */ /* 0x000fea0003800200 */
.L_x_66:
[----:B------:R-:W-:Y:S01]  /*05c0*/  BAR.SYNC.DEFER_BLOCKING 0x0 ;  /* 0x0000000000007b1d */ /* 0x000fe20000010000 */
[----:B------:R-:W-:Y:S01]  /*05d0*/  ISETP.GT.U32.AND P0, PT, R5, 0x3, PT ;  /* 0x000000030500780c */ /* 0x000fe20003f04070 */
[----:B------:R-:W-:-:S12]  /*05e0*/  IMAD.MOV.U32 R5, RZ, RZ, R7 ;  /* 0x000000ffff057224 */ /* 0x000fd800078e0007 */
[----:B------:R-:W-:Y:S05]  /*05f0*/  @P0 BRA `(.L_x_68) ;  /* 0xfffffffc007c0947 */ /* 0x000fea000383ffff */
.L_x_65:
[----:B------:R-:W-:-:S13]  /*0600*/  ISETP.NE.AND P0, PT, R4, RZ, PT ;  /* 0x000000ff0400720c */ /* 0x000fda0003f05270 */
[----:B------:R-:W-:Y:S05]  /*0610*/  @P0 EXIT ;  /* 0x000000000000094d */ /* 0x000fea0003800000 */
[----:B------:R-:W2:Y:S01]  /*0620*/  S2UR UR5, SR_CgaCtaId ;  /* 0x00000000000579c3 */ /* 0x000ea20000008800 */
[----:B------:R-:W-:-:S07]  /*0630*/  UMOV UR4, 0x400 ;  /* 0x0000040000047882 */ /* 0x000fce0000000000 */
[----:B------:R-:W3:Y:S08]  /*0640*/  LDC.64 R4, c[0x0][0x390] ;  /* 0x0000e400ff047b82 */ /* 0x000ef00000000a00 */
[----:B01----:R-:W0:Y:S01]  /*0650*/  LDC.64 R8, c[0x0][0x398] ;  /* 0x0000e600ff087b82 */ /* 0x003e220000000a00 */
[----:B--2---:R-:W-:Y:S01]  /*0660*/  ULEA UR4, UR5, UR4, 0x18 ;  /* 0x0000000405047291 */ /* 0x004fe2000f8ec0ff */
[----:B---3--:R-:W-:-:S08]  /*0670*/  IMAD.WIDE.U32 R4, R0, 0x8, R4 ;  /* 0x0000000800047825 */ /* 0x008fd000078e0004 */
[----:B------:R-:W1:Y:S04]  /*0680*/  LDS.64 R2, [UR4] ;  /* 0x00000004ff027984 */ /* 0x000e680008000a00 */
[----:B------:R-:W2:Y:S01]  /*0690*/  LDS.64 R6, [UR4+0x800] ;  /* 0x00080004ff067984 */ /* 0x000ea20008000a00 */
[----:B0-----:R-:W-:-:S03]  /*06a0*/  IMAD.WIDE.U32 R8, R0, 0x8, R8 ;  /* 0x0000000800087825 */ /* 0x001fc600078e0008 */
[----:B-1----:R-:W-:Y:S04]  /*06b0*/  STG.E.64 desc[UR6][R4.64], R2 ;  /* 0x0000000204007986 */ /* 0x002fe8000c101b06 */
[----:B--2---:R-:W-:Y:S01]  /*06c0*/  STG.E.64 desc[UR6][R8.64], R6 ;  /* 0x0000000608007986 */ /* 0x004fe2000c101b06 */
[----:B------:R-:W-:Y:S05]  /*06d0*/  EXIT ;  /* 0x000000000000794d */ /* 0x000fea0003800000 */
.L_x_69:
        /* <DEDUP_REMOVED lines=10> */
.L_x_164:


//--------------------- .text.build_histogram_2d_xp_yp_kernel --------------------------
	.section	.text.build_histogram_2d_xp_yp_kernel,"ax",@progbits
	.align	128
        .global         build_histogram_2d_xp_yp_kernel
        .type           build_histogram_2d_xp_yp_kernel,@function
        .size           build_histogram_2d_xp_yp_kernel,(.L_x_158 - build_histogram_2d_xp_yp_kernel)
        .other          build_histogram_2d_xp_yp_kernel,@"STO_CUDA_ENTRY STV_DEFAULT"
build_histogram_2d_xp_yp_kernel:
.text.build_histogram_2d_xp_yp_kernel:
[----:B------:R-:W-:Y:S01]  /*0000*/  LDC R1, c[0x0][0x37c] ;  /* 0x0000df00ff017b82 */ /* 0x000fe20000000800 */
[----:B------:R-:W0:Y:S01]  /*0010*/  S2R R3, SR_TID.X ;  /* 0x0000000000037919 */ /* 0x000e220000002100 */
[----:B------:R-:W1:Y:S06]  /*0020*/  LDCU UR9, c[0x0][0x398] ;  /* 0x00007300ff0977ac */ /* 0x000e6c0008000800 */
[----:B------:R-:W0:Y:S01]  /*0030*/  S2UR UR8, SR_CTAID.X ;  /* 0x00000000000879c3 */ /* 0x000e220000002500 */
[----:B------:R-:W1:Y:S07]  /*0040*/  LDCU.64 UR6, c[0x0][0x390] ;  /* 0x00007200ff0677ac */ /* 0x000e6e0008000a00 */
[----:B------:R-:W0:Y:S01]  /*0050*/  LDC R0, c[0x0][0x360] ;  /* 0x0000d800ff007b82 */ /* 0x000e220000000800 */
[----:B-1----:R-:W-:-:S04]  /*0060*/  UIMAD UR4, UR9, UR7, URZ ;  /* 0x00000007090472a4 */ /* 0x002fc8000f8e02ff */
[----:B------:R-:W-:-:S04]  /*0070*/  ULOP3.LUT UR5, URZ, UR4, URZ, 0x33, !UPT ;  /* 0x00000004ff057292 */ /* 0x000fc8000f8e33ff */
[----:B------:R-:W-:Y:S01]  /*0080*/  UIADD3 UR5, UPT, UPT, UR5, UR6, URZ ;  /* 0x0000000605057290 */ /* 0x000fe2000fffe0ff */
[----:B0-----:R-:W-:-:S05]  /*0090*/  IMAD R0, R0, UR8, R3 ;  /* 0x0000000800007c24 */ /* 0x001fca000f8e0203 */
[----:B------:R-:W-:-:S13]  /*00a0*/  ISETP.GE.AND P0, PT, R0, UR5, PT ;  /* 0x0000000500007c0c */ /* 0x000fda000bf06270 */
[----:B------:R-:W-:Y:S05]  /*00b0*/  @P0 EXIT ;  /* 0x000000000000094d */ /* 0x000fea0003800000 */
[----:B------:R-:W-:Y:S01]  /*00c0*/  VIADD R0, R0, UR4 ;  /* 0x0000000400007c36 */ /* 0x000fe20008000000 */
[----:B------:R-:W0:Y:S04]  /*00d0*/  LDCU.64 UR6, c[0x0][0x358] ;  /* 0x00006b00ff0677ac */ /* 0x000e280008000a00 */
[----:B------:R-:W-:-:S13]  /*00e0*/  ISETP.GE.AND P0, PT, R0, UR9, PT ;  /* 0x0000000900007c0c */ /* 0x000fda000bf06270 */
[----:B------:R-:W1:Y:S01]  /*00f0*/  @P0 LDC.64 R2, c[0x0][0x380] ;  /* 0x0000e000ff020b82 */ /* 0x000e620000000a00 */
[----:B------:R-:W-:Y:S01]  /*0100*/  @P0 VIADD R5, R0, -UR9 ;  /* 0x8000000900050c36 */ /* 0x000fe20008000000 */
[----:B------:R-:W2:Y:S03]  /*0110*/  LDCU.64 UR8, c[0x0][0x3a0] ;  /* 0x00007400ff0877ac */ /* 0x000ea60008000a00 */
[----:B-1----:R-:W-:-:S05]  /*0120*/  @P0 IMAD.WIDE R2, R5, 0x8, R2 ;  /* 0x0000000805020825 */ /* 0x002fca00078e0202 */
[----:B0-----:R-:W2:Y:S01]  /*0130*/  @P0 LDG.E.64 R6, desc[UR6][R2.64] ;  /* 0x0000000602060981 */ /* 0x001ea2000c1e1b00 */
[----:B------:R-:W0:Y:S03]  /*0140*/  @!P0 LDC.64 R4, c[0x0][0x380] ;  /* 0x0000e000ff048b82 */ /* 0x000e260000000a00 */
[----:B0-----:R-:W2:Y:S01]  /*0150*/  @!P0 LDG.E.64 R6, desc[UR6][R4.64] ;  /* 0x0000000604068981 */ /* 0x001ea2000c1e1b00 */
[----:B------:R-:W-:Y:S01]  /*0160*/  BSSY.RECONVERGENT B0, `(.L_x_70) ;  /* 0x0000027000007945 */ /* 0x000fe20003800200 */
[----:B------:R-:W-:Y:S01]  /*0170*/  IMAD.MOV.U32 R10, RZ, RZ, RZ ;  /* 0x000000ffff0a7224 */ /* 0x000fe200078e00ff */
[----:B--2---:R-:W-:-:S14]  /*0180*/  DSETP.GTU.AND P0, PT, R6, UR8, PT ;  /* 0x0000000806007e2a */ /* 0x004fdc000bf0c000 */
[----:B------:R-:W-:Y:S05]  /*0190*/  @!P0 BRA `(.L_x_71) ;  /* 0x00000000008c8947 */ /* 0x000fea0003800000 */
[----:B------:R-:W0:Y:S01]  /*01a0*/  LDC.64 R4, c[0x0][0x3a8] ;  /* 0x0000ea00ff047b82 */ /* 0x000e220000000a00 */
[----:B------:R-:W1:Y:S02]  /*01b0*/  LDCU UR4, c[0x0][0x39c] ;  /* 0x00007380ff0477ac */ /* 0x000e640008000800 */
[----:B-1----:R-:W-:Y:S01]  /*01c0*/  UIADD3 UR4, UPT, UPT, UR4, -0x1, URZ ;  /* 0xffffffff04047890 */ /* 0x002fe2000fffe0ff */
[----:B0-----:R-:W-:-:S14]  /*01d0*/  DSETP.GE.AND P0, PT, R6, R4, PT ;  /* 0x000000040600722a */ /* 0x001fdc0003f06000 */
[----:B------:R-:W-:Y:S01]  /*01e0*/  @P0 IMAD.U32 R10, RZ, RZ, UR4 ;  /* 0x00000004ff0a0e24 */ /* 0x000fe2000f8e00ff */
[----:B------:R-:W-:Y:S06]  /*01f0*/  @P0 BRA `(.L_x_71) ;  /* 0x0000000000740947 */ /* 0x000fec0003800000 */
[----:B------:R-:W-:Y:S01]  /*0200*/  DADD R4, R4, -UR8 ;  /* 0x8000000804047e29 */ /* 0x000fe20008000000 */
[----:B------:R-:W-:Y:S01]  /*0210*/  IMAD.MOV.U32 R2, RZ, RZ, 0x1 ;  /* 0x00000001ff027424 */ /* 0x000fe200078e00ff */
[----:B------:R-:W-:Y:S01]  /*0220*/  DADD R10, R6, -UR8 ;  /* 0x80000008060a7e29 */ /* 0x000fe20008000000 */
        /* <DEDUP_REMOVED lines=15> */
[----:B------:R-:W-:Y:S01]  /*0320*/  MOV R12, 0x370 ;  /* 0x00000370000c7802 */ /* 0x000fe20000000f00 */
[----:B------:R-:W-:Y:S02]  /*0330*/  IMAD.MOV.U32 R9, RZ, RZ, R11 ;  /* 0x000000ffff097224 */ /* 0x000fe400078e000b */
[----:B------:R-:W-:Y:S02]  /*0340*/  IMAD.MOV.U32 R6, RZ, RZ, R4 ;  /* 0x000000ffff067224 */ /* 0x000fe400078e0004 */
[----:B------:R-:W-:-:S07]  /*0350*/  IMAD.MOV.U32 R7, RZ, RZ, R5 ;  /* 0x000000ffff077224 */ /* 0x000fce00078e0005 */
[----:B------:R-:W-:Y:S05]  /*0360*/  CALL.REL.NOINC `($__internal_1_$__cuda_sm20_div_rn_f64_full) ;  /* 0x0000000000fc7944 */ /* 0x000fea0003c00000 */
.L_x_73:
[----:B------:R-:W-:Y:S05]  /*0370*/  BSYNC.RECONVERGENT B1 ;  /* 0x0000000000017941 */ /* 0x000fea0003800200 */
.L_x_72:
[----:B------:R-:W0:Y:S02]  /*0380*/  LDC R7, c[0x0][0x39c] ;  /* 0x0000e700ff077b82 */ /* 0x000e240000000800 */
[----:B0-----:R-:W0:Y:S02]  /*0390*/  I2F.F64 R4, R7 ;  /* 0x0000000700047312 */ /* 0x001e240000201c00 */
[----:B0-----:R-:W-:-:S10]  /*03a0*/  DMUL R4, R4, R2 ;  /* 0x0000000204047228 */ /* 0x001fd40000000000 */
[----:B------:R-:W0:Y:S02]  /*03b0*/  F2I.F64.TRUNC R4, R4 ;  /* 0x0000000400047311 */ /* 0x000e24000030d100 */
[----:B0-----:R-:W-:-:S07]  /*03c0*/  VIADDMNMX R10, R7, 0xffffffff, R4, PT ;  /* 0xffffffff070a7846 */ /* 0x001fce0003800104 */
.L_x_71:
[----:B------:R-:W-:Y:S05]  /*03d0*/  BSYNC.RECONVERGENT B0 ;  /* 0x0000000000007941 */ /* 0x000fea0003800200 */
.L_x_70:
[----:B------:R-:W0:Y:S01]  /*03e0*/  LDCU UR4, c[0x0][0x398] ;  /* 0x00007300ff0477ac */ /* 0x000e220008000800 */
[----:B------:R-:W1:Y:S01]  /*03f0*/  LDCU.64 UR8, c[0x0][0x3b0] ;  /* 0x00007600ff0877ac */ /* 0x000e620008000a00 */
[----:B0-----:R-:W-:-:S13]  /*0400*/  ISETP.GE.AND P0, PT, R0, UR4, PT ;  /* 0x0000000400007c0c */ /* 0x001fda000bf06270 */
[----:B------:R-:W0:Y:S01]  /*0410*/  @P0 LDC.64 R2, c[0x0][0x388] ;  /* 0x0000e200ff020b82 */ /* 0x000e220000000a00 */
[----:B------:R-:W-:-:S04]  /*0420*/  @P0 VIADD R5, R0, -UR4 ;  /* 0x8000000400050c36 */ /* 0x000fc80008000000 */
[----:B0-----:R-:W-:-:S05]  /*0430*/  @P0 IMAD.WIDE R2, R5, 0x8, R2 ;  /* 0x0000000805020825 */ /* 0x001fca00078e0202 */
[----:B------:R-:W1:Y:S01]  /*0440*/  @P0 LDG.E.64 R6, desc[UR6][R2.64] ;  /* 0x0000000602060981 */ /* 0x000e62000c1e1b00 */
[----:B------:R-:W0:Y:S03]  /*0450*/  @!P0 LDC.64 R4, c[0x0][0x388] ;  /* 0x0000e200ff048b82 */ /* 0x000e260000000a00 */
[----:B0-----:R-:W1:Y:S01]  /*0460*/  @!P0 LDG.E.64 R6, desc[UR6][R4.64] ;  /* 0x0000000604068981 */ /* 0x001e62000c1e1b00 */
[----:B------:R-:W-:Y:S01]  /*0470*/  BSSY.RECONVERGENT B0, `(.L_x_74) ;  /* 0x0000027000007945 */ /* 0x000fe20003800200 */
[----:B------:R-:W-:Y:S01]  /*0480*/  IMAD.MOV.U32 R9, RZ, RZ, RZ ;  /* 0x000000ffff097224 */ /* 0x000fe200078e00ff */
[----:B-1----:R-:W-:-:S14]  /*0490*/  DSETP.GTU.AND P0, PT, R6, UR8, PT ;  /* 0x0000000806007e2a */ /* 0x002fdc000bf0c000 */
        /* <DEDUP_REMOVED lines=30> */
.L_x_77:
[----:B------:R-:W-:Y:S05]  /*0680*/  BSYNC.RECONVERGENT B1 ;  /* 0x0000000000017941 */ /* 0x000fea0003800200 */
.L_x_76:
[----:B------:R-:W0:Y:S02]  /*0690*/  LDC R7, c[0x0][0x39c] ;  /* 0x0000e700ff077b82 */ /* 0x000e240000000800 */
[----:B0-----:R-:W0:Y:S02]  /*06a0*/  I2F.F64 R4, R7 ;  /* 0x0000000700047312 */ /* 0x001e240000201c00 */
[----:B0-----:R-:W-:-:S10]  /*06b0*/  DMUL R2, R4, R2 ;  /* 0x0000000204027228 */ /* 0x001fd40000000000 */
[----:B------:R-:W0:Y:S02]  /*06c0*/  F2I.F64.TRUNC R2, R2 ;  /* 0x0000000200027311 */ /* 0x000e24000030d100 */
[----:B0-----:R-:W-:-:S07]  /*06d0*/  VIADDMNMX R9, R7, 0xffffffff, R2, PT ;  /* 0xffffffff07097846 */ /* 0x001fce0003800102 */
.L_x_75:
[----:B------:R-:W-:Y:S05]  /*06e0*/  BSYNC.RECONVERGENT B0 ;  /* 0x0000000000007941 */ /* 0x000fea0003800200 */
.L_x_74:
[----:B------:R-:W0:Y:S01]  /*06f0*/  LDC.64 R2, c[0x0][0x3c0] ;  /* 0x0000f000ff027b82 */ /* 0x000e220000000a00 */
[----:B------:R-:W1:Y:S01]  /*0700*/  LDCU UR4, c[0x0][0x39c] ;  /* 0x00007380ff0477ac */ /* 0x000e620008000800 */
[----:B------:R-:W-:Y:S02]  /*0710*/  IMAD.MOV.U32 R5, RZ, RZ, 0x1 ;  /* 0x00000001ff057424 */ /* 0x000fe400078e00ff */
[----:B-1----:R-:W-:-:S04]  /*0720*/  IMAD R9, R10, UR4, R9 ;  /* 0x000000040a097c24 */ /* 0x002fc8000f8e0209 */
[----:B0-----:R-:W-:-:S05]  /*0730*/  IMAD.WIDE R2, R9, 0x4, R2 ;  /* 0x0000000409027825 */ /* 0x001fca00078e0202 */
[----:B------:R-:W-:Y:S01]  /*0740*/  REDG.E.ADD.STRONG.GPU desc[UR6][R2.64], R5 ;  /* 0x000000050200798e */ /* 0x000fe2000c12e106 */
[----:B------:R-:W-:Y:S05]  /*0750*/  EXIT ;  /* 0x000000000000794d */ /* 0x000fea0003800000 */
        .weak           $__internal_1_$__cuda_sm20_div_rn_f64_full
        .type           $__internal_1_$__cuda_sm20_div_rn_f64_full,@function
        .size           $__internal_1_$__cuda_sm20_div_rn_f64_full,(.L_x_158 - $__internal_1_$__cuda_sm20_div_rn_f64_full)
$__internal_1_$__cuda_sm20_div_rn_f64_full:
[C---:B------:R-:W-:Y:S01]  /*0760*/  FSETP.GEU.AND P0, PT, |R7|.reuse, 1.469367938527859385e-39, PT ;  /* 0x001000000700780b */ /* 0x040fe20003f0e200 */
[----:B------:R-:W-:Y:S01]  /*0770*/  IMAD.MOV.U32 R16, RZ, RZ, 0x1 ;  /* 0x00000001ff107424 */ /* 0x000fe200078e00ff */
[----:B------:R-:W-:Y:S01]  /*0780*/  LOP3.LUT R4, R7, 0x800fffff, RZ, 0xc0, !PT ;  /* 0x800fffff07047812 */ /* 0x000fe200078ec0ff */
[----:B------:R-:W-:Y:S01]  /*0790*/  IMAD.MOV.U32 R13, RZ, RZ, 0x1ca00000 ;  /* 0x1ca00000ff0d7424 */ /* 0x000fe200078e00ff */
[C---:B------:R-:W-:Y:S01]  /*07a0*/  FSETP.GEU.AND P2, PT, |R9|.reuse, 1.469367938527859385e-39, PT ;  /* 0x001000000900780b */ /* 0x040fe20003f4e200 */
[----:B------:R-:W-:Y:S01]  /*07b0*/  BSSY.RECONVERGENT B2, `(.L_x_78) ;  /* 0x0000053000027945 */ /* 0x000fe20003800200 */
[----:B------:R-:W-:Y:S01]  /*07c0*/  LOP3.LUT R5, R4, 0x3ff00000, RZ, 0xfc, !PT ;  /* 0x3ff0000004057812 */ /* 0x000fe200078efcff */
[----:B------:R-:W-:Y:S01]  /*07d0*/  IMAD.MOV.U32 R4, RZ, RZ, R6 ;  /* 0x000000ffff047224 */ /* 0x000fe200078e0006 */
[----:B------:R-:W-:Y:S02]  /*07e0*/  LOP3.LUT R11, R9, 0x7ff00000, RZ, 0xc0, !PT ;  /* 0x7ff00000090b7812 */ /* 0x000fe400078ec0ff */
[----:B------:R-:W-:-:S03]  /*07f0*/  LOP3.LUT R14, R7, 0x7ff00000, RZ, 0xc0, !PT ;  /* 0x7ff00000070e7812 */ /* 0x000fc600078ec0ff */
[----:B------:R-:W-:Y:S01]  /*0800*/  @!P0 DMUL R4, R6, 8.98846567431157953865e+307 ;  /* 0x7fe0000006048828 */ /* 0x000fe20000000000 */
[----:B------:R-:W-:-:S03]  /*0810*/  ISETP.GE.U32.AND P1, PT, R11, R14, PT ;  /* 0x0000000e0b00720c */ /* 0x000fc60003f26070 */
[----:B------:R-:W-:Y:S02]  /*0820*/  @!P2 LOP3.LUT R18, R7, 0x7ff00000, RZ, 0xc0, !PT ;  /* 0x7ff000000712a812 */ /* 0x000fe400078ec0ff */
[----:B------:R-:W0:Y:S02]  /*0830*/  MUFU.RCP64H R17, R5 ;  /* 0x0000000500117308 */ /* 0x000e240000001800 */
[----:B------:R-:W-:Y:S01]  /*0840*/  @!P2 ISETP.GE.U32.AND P3, PT, R11, R18, PT ;  /* 0x000000120b00a20c */ /* 0x000fe20003f66070 */
[----:B------:R-:W-:-:S03]  /*0850*/  @!P2 IMAD.MOV.U32 R18, RZ, RZ, RZ ;  /* 0x000000ffff12a224 */ /* 0x000fc600078e00ff */
[----:B------:R-:W-:-:S04]  /*0860*/  @!P2 SEL R15, R13, 0x63400000, !P3 ;  /* 0x634000000d0fa807 */ /* 0x000fc80005800000 */
[----:B------:R-:W-:-:S04]  /*0870*/  @!P2 LOP3.LUT R15, R15, 0x80000000, R9, 0xf8, !PT ;  /* 0x800000000f0fa812 */ /* 0x000fc800078ef809 */
[----:B------:R-:W-:Y:S01]  /*0880*/  @!P2 LOP3.LUT R19, R15, 0x100000, RZ, 0xfc, !PT ;  /* 0x001000000f13a812 */ /* 0x000fe200078efcff */
        /* <DEDUP_REMOVED lines=8> */
[----:B------:R-:W-:Y:S01]  /*0910*/  DFMA R16, R16, R20, R16 ;  /* 0x000000141010722b */ /* 0x000fe20000000010 */
[----:B------:R-:W-:Y:S02]  /*0920*/  IMAD.MOV.U32 R21, RZ, RZ, R11 ;  /* 0x000000ffff157224 */ /* 0x000fe400078e000b */
[----:B------:R-:W-:Y:S01]  /*0930*/  IMAD.MOV.U32 R20, RZ, RZ, R14 ;  /* 0x000000ffff147224 */ /* 0x000fe200078e000e */
[----:B------:R-:W-:Y:S02]  /*0940*/  @!P0 LOP3.LUT R20, R5, 0x7ff00000, RZ, 0xc0, !PT ;  /* 0x7ff0000005148812 */ /* 0x000fe400078ec0ff */
[----:B------:R-:W-:Y:S02]  /*0950*/  @!P2 LOP3.LUT R21, R3, 0x7ff00000, RZ, 0xc0, !PT ;  /* 0x7ff000000315a812 */ /* 0x000fe400078ec0ff */
[----:B------:R-:W-:Y:S01]  /*0960*/  DMUL R18, R16, R2 ;  /* 0x0000000210127228 */ /* 0x000fe20000000000 */
[----:B------:R-:W-:Y:S02]  /*0970*/  VIADD R23, R20, 0xffffffff ;  /* 0xffffffff14177836 */ /* 0x000fe40000000000 */
[----:B------:R-:W-:-:S05]  /*0980*/  VIADD R22, R21, 0xffffffff ;  /* 0xffffffff15167836 */ /* 0x000fca0000000000 */
[----:B------:R-:W-:Y:S01]  /*0990*/  DFMA R14, R18, -R4, R2 ;  /* 0x80000004120e722b */ /* 0x000fe20000000002 */
[----:B------:R-:W-:-:S04]  /*09a0*/  ISETP.GT.U32.AND P0, PT, R22, 0x7feffffe, PT ;  /* 0x7feffffe1600780c */ /* 0x000fc80003f04070 */
        /* <DEDUP_REMOVED lines=14> */
[----:B------:R-:W-:Y:S01]  /*0a90*/  DFMA R2, R14, -R4, R2 ;  /* 0x800000040e02722b */ /* 0x000fe20000000002 */
[----:B------:R-:W-:-:S09]  /*0aa0*/  IMAD.MOV.U32 R8, RZ, RZ, RZ ;  /* 0x000000ffff087224 */ /* 0x000fd200078e00ff */
[C---:B------:R-:W-:Y:S02]  /*0ab0*/  FSETP.NEU.AND P0, PT, R3.reuse, RZ, PT ;  /* 0x000000ff0300720b */ /* 0x040fe40003f0d000 */
[----:B------:R-:W-:-:S04]  /*0ac0*/  LOP3.LUT R7, R3, 0x80000000, R7, 0x48, !PT ;  /* 0x8000000003077812 */ /* 0x000fc800078e4807 */
[----:B------:R-:W-:-:S07]  /*0ad0*/  LOP3.LUT R9, R7, R9, RZ, 0xfc, !PT ;  /* 0x0000000907097212 */ /* 0x000fce00078efcff */
[----:B------:R-:W-:Y:S05]  /*0ae0*/  @!P0 BRA `(.L_x_80) ;  /* 0x00000000007c8947 */ /* 0x000fea0003800000 */
[----:B------:R-:W-:Y:S01]  /*0af0*/  IMAD.MOV R3, RZ, RZ, -R11 ;  /* 0x000000ffff037224 */ /* 0x000fe200078e0a0b */
[----:B------:R-:W-:Y:S01]  /*0b00*/  DMUL.RP R8, R14, R8 ;  /* 0x000000080e087228 */ /* 0x000fe20000008000 */
[----:B------:R-:W-:-:S06]  /*0b10*/  IMAD.MOV.U32 R2, RZ, RZ, RZ ;  /* 0x000000ffff027224 */ /* 0x000fcc00078e00ff */
[----:B------:R-:W-:-:S03]  /*0b20*/  DFMA R2, R16, -R2, R14 ;  /* 0x800000021002722b */ /* 0x000fc6000000000e */
[----:B------:R-:W-:-:S03]  /*0b30*/  LOP3.LUT R7, R9, R7, RZ, 0x3c, !PT ;  /* 0x0000000709077212 */ /* 0x000fc600078e3cff */
[----:B------:R-:W-:-:S04]  /*0b40*/  IADD3 R2, PT, PT, -R11, -0x43300000, RZ ;  /* 0xbcd000000b027810 */ /* 0x000fc80007ffe1ff */
[----:B------:R-:W-:-:S04]  /*0b50*/  FSETP.NEU.AND P0, PT, |R3|, R2, PT ;  /* 0x000000020300720b */ /* 0x000fc80003f0d200 */
[----:B------:R-:W-:Y:S02]  /*0b60*/  FSEL R16, R8, R16, !P0 ;  /* 0x0000001008107208 */ /* 0x000fe40004000000 */
[----:B------:R-:W-:Y:S01]  /*0b70*/  FSEL R17, R7, R17, !P0 ;  /* 0x0000001107117208 */ /* 0x000fe20004000000 */
[----:B------:R-:W-:Y:S06]  /*0b80*/  BRA `(.L_x_80) ;  /* 0x0000000000547947 */ /* 0x000fec0003800000 */
.L_x_79:
        /* <DEDUP_REMOVED lines=11> */
[----:B------:R-:W-:Y:S01]  /*0c40*/  @P0 LOP3.LUT R2, R17, 0x7ff00000, RZ, 0xfc, !PT ;  /* 0x7ff0000011020812 */ /* 0x000fe200078efcff */
[----:B------:R-:W-:Y:S02]  /*0c50*/  @!P0 IMAD.MOV.U32 R16, RZ, RZ, RZ ;  /* 0x000000ffff108224 */ /* 0x000fe400078e00ff */
[----:B------:R-:W-:Y:S02]  /*0c60*/  @P0 IMAD.MOV.U32 R16, RZ, RZ, RZ ;  /* 0x000000ffff100224 */ /* 0x000fe400078e00ff */
[----:B------:R-:W-:Y:S01]  /*0c70*/  @P0 IMAD.MOV.U32 R17, RZ, RZ, R2 ;  /* 0x000000ffff110224 */ /* 0x000fe200078e0002 */
[----:B------:R-:W-:Y:S06]  /*0c80*/  BRA `(.L_x_80) ;  /* 0x0000000000147947 */ /* 0x000fec0003800000 */
.L_x_82:
[----:B------:R-:W-:Y:S01]  /*0c90*/  LOP3.LUT R17, R7, 0x80000, RZ, 0xfc, !PT ;  /* 0x0008000007117812 */ /* 0x000fe200078efcff */
[----:B------:R-:W-:Y:S01]  /*0ca0*/  IMAD.MOV.U32 R16, RZ, RZ, R6 ;  /* 0x000000ffff107224 */ /* 0x000fe200078e0006 */
[----:B------:R-:W-:Y:S06]  /*0cb0*/  BRA `(.L_x_80) ;  /* 0x0000000000087947 */ /* 0x000fec0003800000 */
.L_x_81:
[----:B------:R-:W-:Y:S01]  /*0cc0*/  LOP3.LUT R17, R9, 0x80000, RZ, 0xfc, !PT ;  /* 0x0008000009117812 */ /* 0x000fe200078efcff */
[----:B------:R-:W-:-:S07]  /*0cd0*/  IMAD.MOV.U32 R16, RZ, RZ, R8 ;  /* 0x000000ffff107224 */ /* 0x000fce00078e0008 */
.L_x_80:
[----:B------:R-:W-:Y:S05]  /*0ce0*/  BSYNC.RECONVERGENT B2 ;  /* 0x0000000000027941 */ /* 0x000fea0003800200 */
.L_x_78:
[----:B------:R-:W-:Y:S02]  /*0cf0*/  IMAD.MOV.U32 R13, RZ, RZ, 0x0 ;  /* 0x00000000ff0d7424 */ /* 0x000fe400078e00ff */
[----:B------:R-:W-:Y:S02]  /*0d00*/  IMAD.MOV.U32 R2, RZ, RZ, R16 ;  /* 0x000000ffff027224 */ /* 0x000fe400078e0010 */
[----:B------:R-:W-:Y:S01]  /*0d10*/  IMAD.MOV.U32 R3, RZ, RZ, R17 ;  /* 0x000000ffff037224 */ /* 0x000fe200078e0011 */
[----:B------:R-:W-:Y:S06]  /*0d20*/  RET.REL.NODEC R12 `(build_histogram_2d_xp_yp_kernel) ;  /* 0xfffffff00cb47950 */ /* 0x000fec0003c3ffff */
.L_x_83:
        /* <DEDUP_REMOVED lines=13> */
.L_x_158:


//--------------------- .text.build_histogram_1d_kernel --------------------------
	.section	.text.build_histogram_1d_kernel,"ax",@progbits
	.align	128
        .global         build_histogram_1d_kernel
        .type           build_histogram_1d_kernel,@function
        .size           build_histogram_1d_kernel,(.L_x_159 - build_histogram_1d_kernel)
        .other          build_histogram_1d_kernel,@"STO_CUDA_ENTRY STV_DEFAULT"
build_histogram_1d_kernel:
.text.build_histogram_1d_kernel:
        /* <DEDUP_REMOVED lines=50> */
[----:B------:R-:W-:Y:S05]  /*0320*/  CALL.REL.NOINC `($__internal_2_$__cuda_sm20_div_rn_f64_full) ;  /* 0x0000000000387944 */ /* 0x000fea0003c00000 */
[----:B------:R-:W-:Y:S02]  /*0330*/  IMAD.MOV.U32 R2, RZ, RZ, R8 ;  /* 0x000000ffff027224 */ /* 0x000fe400078e0008 */
[----:B------:R-:W-:-:S07]  /*0340*/  IMAD.MOV.U32 R3, RZ, RZ, R9 ;  /* 0x000000ffff037224 */ /* 0x000fce00078e0009 */
.L_x_87:
[----:B------:R-:W-:Y:S05]  /*0350*/  BSYNC.RECONVERGENT B1 ;  /* 0x0000000000017941 */ /* 0x000fea0003800200 */
.L_x_86:
[----:B------:R-:W0:Y:S02]  /*0360*/  LDC R7, c[0x0][0x394] ;  /* 0x0000e500ff077b82 */ /* 0x000e240000000800 */
[----:B0-----:R-:W0:Y:S02]  /*0370*/  I2F.F64 R4, R7 ;  /* 0x0000000700047312 */ /* 0x001e240000201c00 */
[----:B0-----:R-:W-:-:S10]  /*0380*/  DMUL R4, R4, R2 ;  /* 0x0000000204047228 */ /* 0x001fd40000000000 */
[----:B------:R-:W0:Y:S02]  /*0390*/  F2I.F64.TRUNC R4, R4 ;  /* 0x0000000400047311 */ /* 0x000e24000030d100 */
[----:B0-----:R-:W-:-:S07]  /*03a0*/  VIADDMNMX R9, R7, 0xffffffff, R4, PT ;  /* 0xffffffff07097846 */ /* 0x001fce0003800104 */
.L_x_85:
[----:B------:R-:W-:Y:S05]  /*03b0*/  BSYNC.RECONVERGENT B0 ;  /* 0x0000000000007941 */ /* 0x000fea0003800200 */
.L_x_84:
[----:B------:R-:W0:Y:S01]  /*03c0*/  LDC.64 R2, c[0x0][0x3a8] ;  /* 0x0000ea00ff027b82 */ /* 0x000e220000000a00 */
[----:B------:R-:W-:Y:S02]  /*03d0*/  IMAD.MOV.U32 R5, RZ, RZ, 0x1 ;  /* 0x00000001ff057424 */ /* 0x000fe400078e00ff */
[----:B0-----:R-:W-:-:S05]  /*03e0*/  IMAD.WIDE R2, R9, 0x4, R2 ;  /* 0x0000000409027825 */ /* 0x001fca00078e0202 */
[----:B------:R-:W-:Y:S01]  /*03f0*/  REDG.E.ADD.STRONG.GPU desc[UR6][R2.64], R5 ;  /* 0x000000050200798e */ /* 0x000fe2000c12e106 */
[----:B------:R-:W-:Y:S05]  /*0400*/  EXIT ;  /* 0x000000000000794d */ /* 0x000fea0003800000 */
        .weak           $__internal_2_$__cuda_sm20_div_rn_f64_full
        .type           $__internal_2_$__cuda_sm20_div_rn_f64_full,@function
        .size           $__internal_2_$__cuda_sm20_div_rn_f64_full,(.L_x_159 - $__internal_2_$__cuda_sm20_div_rn_f64_full)
$__internal_2_$__cuda_sm20_div_rn_f64_full:
[C---:B------:R-:W-:Y:S01]  /*0410*/  FSETP.GEU.AND P0, PT, |R5|.reuse, 1.469367938527859385e-39, PT ;  /* 0x001000000500780b */ /* 0x040fe20003f0e200 */
[----:B------:R-:W-:Y:S01]  /*0420*/  IMAD.MOV.U32 R7, RZ, RZ, R13 ;  /* 0x000000ffff077224 */ /* 0x000fe200078e000d */
[----:B------:R-:W-:Y:S01]  /*0430*/  LOP3.LUT R2, R5, 0x800fffff, RZ, 0xc0, !PT ;  /* 0x800fffff05027812 */ /* 0x000fe200078ec0ff */
[----:B------:R-:W-:Y:S01]  /*0440*/  IMAD.MOV.U32 R10, RZ, RZ, 0x1 ;  /* 0x00000001ff0a7424 */ /* 0x000fe200078e00ff */
[----:B------:R-:W-:Y:S01]  /*0450*/  BSSY.RECONVERGENT B2, `(.L_x_88) ;  /* 0x0000056000027945 */ /* 0x000fe20003800200 */
[----:B------:R-:W-:Y:S01]  /*0460*/  IMAD.MOV.U32 R6, RZ, RZ, R12 ;  /* 0x000000ffff067224 */ /* 0x000fe200078e000c */
[----:B------:R-:W-:Y:S01]  /*0470*/  LOP3.LUT R3, R2, 0x3ff00000, RZ, 0xfc, !PT ;  /* 0x3ff0000002037812 */ /* 0x000fe200078efcff */
[----:B------:R-:W-:Y:S01]  /*0480*/  IMAD.MOV.U32 R2, RZ, RZ, R4 ;  /* 0x000000ffff027224 */ /* 0x000fe200078e0004 */
[C---:B------:R-:W-:Y:S02]  /*0490*/  FSETP.GEU.AND P2, PT, |R7|.reuse, 1.469367938527859385e-39, PT ;  /* 0x001000000700780b */ /* 0x040fe40003f4e200 */
[----:B------:R-:W-:-:S03]  /*04a0*/  LOP3.LUT R8, R7, 0x7ff00000, RZ, 0xc0, !PT ;  /* 0x7ff0000007087812 */ /* 0x000fc600078ec0ff */
[----:B------:R-:W-:-:S06]  /*04b0*/  @!P0 DMUL R2, R4, 8.98846567431157953865e+307 ;  /* 0x7fe0000004028828 */ /* 0x000fcc0000000000 */
[----:B------:R-:W0:Y:S02]  /*04c0*/  MUFU.RCP64H R11, R3 ;  /* 0x00000003000b7308 */ /* 0x000e240000001800 */
[----:B------:R-:W-:-:S04]  /*04d0*/  @!P2 LOP3.LUT R9, R5, 0x7ff00000, RZ, 0xc0, !PT ;  /* 0x7ff000000509a812 */ /* 0x000fc800078ec0ff */
[----:B------:R-:W-:Y:S01]  /*04e0*/  @!P2 ISETP.GE.U32.AND P3, PT, R8, R9, PT ;  /* 0x000000090800a20c */ /* 0x000fe20003f66070 */
[----:B------:R-:W-:Y:S01]  /*04f0*/  IMAD.MOV.U32 R9, RZ, RZ, 0x1ca00000 ;  /* 0x1ca00000ff097424 */ /* 0x000fe200078e00ff */
[----:B0-----:R-:W-:-:S08]  /*0500*/  DFMA R12, R10, -R2, 1 ;  /* 0x3ff000000a0c742b */ /* 0x001fd00000000802 */
[----:B------:R-:W-:Y:S01]  /*0510*/  DFMA R14, R12, R12, R12 ;  /* 0x0000000c0c0e722b */ /* 0x000fe2000000000c */
[----:B------:R-:W-:-:S04]  /*0520*/  LOP3.LUT R13, R5, 0x7ff00000, RZ, 0xc0, !PT ;  /* 0x7ff00000050d7812 */ /* 0x000fc800078ec0ff */
[----:B------:R-:W-:-:S03]  /*0530*/  ISETP.GE.U32.AND P1, PT, R8, R13, PT ;  /* 0x0000000d0800720c */ /* 0x000fc60003f26070 */
[----:B------:R-:W-:Y:S01]  /*0540*/  DFMA R16, R10, R14, R10 ;  /* 0x0000000e0a10722b */ /* 0x000fe2000000000a */
[C---:B------:R-:W-:Y:S01]  /*0550*/  @!P2 SEL R15, R9.reuse, 0x63400000, !P3 ;  /* 0x63400000090fa807 */ /* 0x040fe20005800000 */
[----:B------:R-:W-:Y:S01]  /*0560*/  IMAD.MOV.U32 R10, RZ, RZ, R6 ;  /* 0x000000ffff0a7224 */ /* 0x000fe200078e0006 */
[----:B------:R-:W-:Y:S01]  /*0570*/  SEL R11, R9, 0x63400000, !P1 ;  /* 0x63400000090b7807 */ /* 0x000fe20004800000 */
[----:B------:R-:W-:Y:S01]  /*0580*/  @!P2 IMAD.MOV.U32 R14, RZ, RZ, RZ ;  /* 0x000000ffff0ea224 */ /* 0x000fe200078e00ff */
[--C-:B------:R-:W-:Y:S02]  /*0590*/  @!P2 LOP3.LUT R15, R15, 0x80000000, R7.reuse, 0xf8, !PT ;  /* 0x800000000f0fa812 */ /* 0x100fe400078ef807 */
[----:B------:R-:W-:Y:S01]  /*05a0*/  LOP3.LUT R11, R11, 0x800fffff, R7, 0xf8, !PT ;  /* 0x800fffff0b0b7812 */ /* 0x000fe200078ef807 */
[----:B------:R-:W-:Y:S01]  /*05b0*/  DFMA R18, R16, -R2, 1 ;  /* 0x3ff000001012742b */ /* 0x000fe20000000802 */
[----:B------:R-:W-:-:S06]  /*05c0*/  @!P2 LOP3.LUT R15, R15, 0x100000, RZ, 0xfc, !PT ;  /* 0x001000000f0fa812 */ /* 0x000fcc00078efcff */
[----:B------:R-:W-:Y:S02]  /*05d0*/  @!P2 DFMA R10, R10, 2, -R14 ;  /* 0x400000000a0aa82b */ /* 0x000fe4000000080e */
[----:B------:R-:W-:Y:S01]  /*05e0*/  DFMA R14, R16, R18, R16 ;  /* 0x00000012100e722b */ /* 0x000fe20000000010 */
[----:B------:R-:W-:Y:S02]  /*05f0*/  IMAD.MOV.U32 R19, RZ, RZ, R8 ;  /* 0x000000ffff137224 */ /* 0x000fe400078e0008 */
[----:B------:R-:W-:Y:S01]  /*0600*/  IMAD.MOV.U32 R18, RZ, RZ, R13 ;  /* 0x000000ffff127224 */ /* 0x000fe200078e000d */
[----:B------:R-:W-:-:S04]  /*0610*/  @!P0 LOP3.LUT R18, R3, 0x7ff00000, RZ, 0xc0, !PT ;  /* 0x7ff0000003128812 */ /* 0x000fc800078ec0ff */
[----:B------:R-:W-:Y:S01]  /*0620*/  @!P2 LOP3.LUT R19, R11, 0x7ff00000, RZ, 0xc0, !PT ;  /* 0x7ff000000b13a812 */ /* 0x000fe200078ec0ff */
[----:B------:R-:W-:Y:S01]  /*0630*/  DMUL R16, R14, R10 ;  /* 0x0000000a0e107228 */ /* 0x000fe20000000000 */
[----:B------:R-:W-:-:S03]  /*0640*/  VIADD R21, R18, 0xffffffff ;  /* 0xffffffff12157836 */ /* 0x000fc60000000000 */
[----:B------:R-:W-:-:S04]  /*0650*/  VIADD R20, R19, 0xffffffff ;  /* 0xffffffff13147836 */ /* 0x000fc80000000000 */
        /* <DEDUP_REMOVED lines=32> */
.L_x_89:
        /* <DEDUP_REMOVED lines=16> */
.L_x_92:
[----:B------:R-:W-:Y:S01]  /*0960*/  LOP3.LUT R9, R5, 0x80000, RZ, 0xfc, !PT ;  /* 0x0008000005097812 */ /* 0x000fe200078efcff */
[----:B------:R-:W-:Y:S01]  /*0970*/  IMAD.MOV.U32 R8, RZ, RZ, R4 ;  /* 0x000000ffff087224 */ /* 0x000fe200078e0004 */
[----:B------:R-:W-:Y:S06]  /*0980*/  BRA `(.L_x_90) ;  /* 0x0000000000087947 */ /* 0x000fec0003800000 */
.L_x_91:
[----:B------:R-:W-:Y:S01]  /*0990*/  LOP3.LUT R9, R7, 0x80000, RZ, 0xfc, !PT ;  /* 0x0008000007097812 */ /* 0x000fe200078efcff */
[----:B------:R-:W-:-:S07]  /*09a0*/  IMAD.MOV.U32 R8, RZ, RZ, R6 ;  /* 0x000000ffff087224 */ /* 0x000fce00078e0006 */
.L_x_90:
[----:B------:R-:W-:Y:S05]  /*09b0*/  BSYNC.RECONVERGENT B2 ;  /* 0x0000000000027941 */ /* 0x000fea0003800200 */
.L_x_88:
[----:B------:R-:W-:Y:S02]  /*09c0*/  IMAD.MOV.U32 R2, RZ, RZ, R0 ;  /* 0x000000ffff027224 */ /* 0x000fe400078e0000 */
[----:B------:R-:W-:-:S04]  /*09d0*/  IMAD.MOV.U32 R3, RZ, RZ, 0x0 ;  /* 0x00000000ff037424 */ /* 0x000fc800078e00ff */
[----:B------:R-:W-:Y:S05]  /*09e0*/  RET.REL.NODEC R2 `(build_histogram_1d_kernel) ;  /* 0xfffffff402847950 */ /* 0x000fea0003c3ffff */
.L_x_93:
        /* <DEDUP_REMOVED lines=9> */
.L_x_159:


//--------------------- .text.compute_transfer_entropy_kernel --------------------------
	.section	.text.compute_transfer_entropy_kernel,"ax",@progbits
	.align	128
        .global         compute_transfer_entropy_kernel
        .type           compute_transfer_entropy_kernel,@function
        .size           compute_transfer_entropy_kernel,(.L_x_160 - compute_transfer_entropy_kernel)
        .other          compute_transfer_entropy_kernel,@"STO_CUDA_ENTRY STV_DEFAULT"
compute_transfer_entropy_kernel:
.text.compute_transfer_entropy_kernel:
[----:B------:R-:W-:Y:S01]  /*0000*/  LDC R1, c[0x0][0x37c] ;  /* 0x0000df00ff017b82 */ /* 0x000fe20000000800 */
[----:B------:R-:W0:Y:S07]  /*0010*/  S2R R8, SR_TID.X ;  /* 0x0000000000087919 */ /* 0x000e2e0000002100 */
[----:B------:R-:W1:Y:S01]  /*0020*/  S2UR UR5, SR_CgaCtaId ;  /* 0x00000000000579c3 */ /* 0x000e620000008800 */
[----:B------:R-:W-:Y:S01]  /*0030*/  UMOV UR4, 0x400 ;  /* 0x0000040000047882 */ /* 0x000fe20000000000 */
[----:B------:R-:W2:Y:S01]  /*0040*/  LDCU.64 UR6, c[0x0][0x358] ;  /* 0x00006b00ff0677ac */ /* 0x000ea20008000a00 */
[----:B------:R-:W-:Y:S05]  /*0050*/  BSSY.RECONVERGENT B1, `(.L_x_94) ;  /* 0x0000138000017945 */ /* 0x000fea0003800200 */
[----:B------:R-:W3:Y:S08]  /*0060*/  LDC R12, c[0x0][0x3a0] ;  /* 0x0000e800ff0c7b82 */ /* 0x000ef00000000800 */
[----:B------:R-:W4:Y:S08]  /*0070*/  S2UR UR8, SR_CTAID.X ;  /* 0x00000000000879c3 */ /* 0x000f300000002500 */
[----:B------:R-:W4:Y:S01]  /*0080*/  LDC R9, c[0x0][0x360] ;  /* 0x0000d800ff097b82 */ /* 0x000f220000000800 */
[----:B-1----:R-:W-:-:S06]  /*0090*/  ULEA UR4, UR5, UR4, 0x18 ;  /* 0x0000000405047291 */ /* 0x002fcc000f8ec0ff */
[----:B0-----:R-:W-:Y:S01]  /*00a0*/  LEA R10, R8, UR4, 0x3 ;  /* 0x00000004080a7c11 */ /* 0x001fe2000f8e18ff */
[----:B---3--:R-:W-:-:S04]  /*00b0*/  IMAD R11, R12, R12, RZ ;  /* 0x0000000c0c0b7224 */ /* 0x008fc800078e02ff */
[----:B------:R0:W-:Y:S01]  /*00c0*/  STS.64 [R10], RZ ;  /* 0x000000ff0a007388 */ /* 0x0001e20000000a00 */
[----:B------:R-:W-:Y:S02]  /*00d0*/  IMAD R12, R11, R12, RZ ;  /* 0x0000000c0b0c7224 */ /* 0x000fe400078e02ff */
[----:B----4-:R-:W-:-:S05]  /*00e0*/  IMAD R13, R9, UR8, R8 ;  /* 0x00000008090d7c24 */ /* 0x010fca000f8e0208 */
[----:B------:R-:W-:-:S13]  /*00f0*/  ISETP.GE.AND P0, PT, R13, R12, PT ;  /* 0x0000000c0d00720c */ /* 0x000fda0003f06270 */
[----:B0-2---:R-:W-:Y:S05]  /*0100*/  @P0 BRA `(.L_x_95) ;  /* 0x0000001000b00947 */ /* 0x005fea0003800000 */
[----:B------:R-:W0:Y:S01]  /*0110*/  LDCU UR5, c[0x0][0x3a4] ;  /* 0x00007480ff0577ac */ /* 0x000e220008000800 */
[----:B------:R-:W-:Y:S01]  /*0120*/  CS2R R16, SRZ ;  /* 0x0000000000107805 */ /* 0x000fe2000001ff00 */
[----:B------:R-:W1:Y:S01]  /*0130*/  LDCU UR4, c[0x0][0x370] ;  /* 0x00006e00ff0477ac */ /* 0x000e620008000800 */
[----:B0-----:R-:W0:Y:S01]  /*0140*/  I2F.F64 R14, UR5 ;  /* 0x00000005000e7d12 */ /* 0x001e220008201c00 */
[----:B-1----:R-:W-:-:S07]  /*0150*/  IMAD R32, R9, UR4, RZ ;  /* 0x0000000409207c24 */ /* 0x002fce000f8e02ff */
.L_x_111:
[----:B-1----:R-:W1:Y:S02]  /*0160*/  LDC.64 R2, c[0x0][0x380] ;  /* 0x0000e000ff027b82 */ /* 0x002e640000000a00 */
[----:B-1----:R-:W-:-:S05]  /*0170*/  IMAD.WIDE R2, R13, 0x4, R2 ;  /* 0x000000040d027825 */ /* 0x002fca00078e0202 */
[----:B------:R-:W2:Y:S01]  /*0180*/  LDG.E R0, desc[UR6][R2.64] ;  /* 0x0000000602007981 */ /* 0x000ea2000c1e1900 */
[----:B------:R-:W-:Y:S01]  /*0190*/  BSSY.RECONVERGENT B0, `(.L_x_96) ;  /* 0x0000120000007945 */ /* 0x000fe20003800200 */
[----:B--2---:R-:W-:-:S13]  /*01a0*/  ISETP.NE.AND P0, PT, R0, RZ, PT ;  /* 0x000000ff0000720c */ /* 0x004fda0003f05270 */
[----:B------:R-:W-:Y:S05]  /*01b0*/  @!P0 BRA `(.L_x_97) ;  /* 0x0000001000748947 */ /* 0x000fea0003800000 */
[----:B------:R-:W1:Y:S01]  /*01c0*/  LDC R4, c[0x0][0x3a0] ;  /* 0x0000e800ff047b82 */ /* 0x000e620000000800 */
[----:B------:R-:W-:-:S05]  /*01d0*/  IABS R23, R11 ;  /* 0x0000000b00177213 */ /* 0x000fca0000000000 */
[----:B------:R-:W-:Y:S01]  /*01e0*/  IMAD.MOV R23, RZ, RZ, -R23 ;  /* 0x000000ffff177224 */ /* 0x000fe200078e0a17 */
[----:B-1----:R-:W-:-:S04]  /*01f0*/  IABS R5, R4 ;  /* 0x0000000400057213 */ /* 0x002fc80000000000 */
[----:B------:R-:W1:Y:S08]  /*0200*/  I2F.RP R6, R5 ;  /* 0x0000000500067306 */ /* 0x000e700000209400 */
[----:B-1----:R-:W1:Y:S02]  /*0210*/  MUFU.RCP R6, R6 ;  /* 0x0000000600067308 */ /* 0x002e640000001000 */
[----:B-1----:R-:W-:Y:S01]  /*0220*/  VIADD R2, R6, 0xffffffe ;  /* 0x0ffffffe06027836 */ /* 0x002fe20000000000 */
[----:B------:R-:W-:-:S05]  /*0230*/  IABS R6, R11 ;  /* 0x0000000b00067213 */ /* 0x000fca0000000000 */
[----:B------:R1:W2:Y:S08]  /*0240*/  F2I.FTZ.U32.TRUNC.NTZ R3, R2 ;  /* 0x0000000200037305 */ /* 0x0002b0000021f000 */
[----:B------:R-:W3:Y:S01]  /*0250*/  I2F.RP R20, R6 ;  /* 0x0000000600147306 */ /* 0x000ee20000209400 */
[----:B-1----:R-:W-:Y:S02]  /*0260*/  IMAD.MOV.U32 R2, RZ, RZ, RZ ;  /* 0x000000ffff027224 */ /* 0x002fe400078e00ff */
[----:B--2---:R-:W-:-:S04]  /*0270*/  IMAD.MOV R18, RZ, RZ, -R3 ;  /* 0x000000ffff127224 */ /* 0x004fc800078e0a03 */
[----:B------:R-:W-:Y:S01]  /*0280*/  IMAD R7, R18, R5, RZ ;  /* 0x0000000512077224 */ /* 0x000fe200078e02ff */
[----:B------:R-:W-:-:S03]  /*0290*/  IABS R18, R13 ;  /* 0x0000000d00127213 */ /* 0x000fc60000000000 */
[----:B------:R-:W-:Y:S01]  /*02a0*/  IMAD.HI.U32 R7, R3, R7, R2 ;  /* 0x0000000703077227 */ /* 0x000fe200078e0002 */
[----:B---3--:R-:W1:Y:S05]  /*02b0*/  MUFU.RCP R20, R20 ;  /* 0x0000001400147308 */ /* 0x008e6a0000001000 */
[----:B------:R-:W-:-:S04]  /*02c0*/  IMAD.HI.U32 R19, R7, R18, RZ ;  /* 0x0000001207137227 */ /* 0x000fc800078e00ff */
[----:B------:R-:W-:-:S04]  /*02d0*/  IMAD.MOV R2, RZ, RZ, -R19 ;  /* 0x000000ffff027224 */ /* 0x000fc800078e0a13 */
[----:B------:R-:W-:-:S05]  /*02e0*/  IMAD R2, R5, R2, R18 ;  /* 0x0000000205027224 */ /* 0x000fca00078e0212 */
[----:B------:R-:W-:-:S13]  /*02f0*/  ISETP.GT.U32.AND P1, PT, R5, R2, PT ;  /* 0x000000020500720c */ /* 0x000fda0003f24070 */
[----:B------:R-:W-:Y:S02]  /*0300*/  @!P1 IMAD.IADD R2, R2, 0x1, -R5 ;  /* 0x0000000102029824 */ /* 0x000fe400078e0a05 */
[----:B------:R-:W-:-:S03]  /*0310*/  @!P1 VIADD R19, R19, 0x1 ;  /* 0x0000000113139836 */ /* 0x000fc60000000000 */
[----:B------:R-:W-:Y:S02]  /*0320*/  ISETP.GE.U32.AND P0, PT, R2, R5, PT ;  /* 0x000000050200720c */ /* 0x000fe40003f06070 */
[----:B------:R-:W-:-:S04]  /*0330*/  LOP3.LUT R2, R13, R4, RZ, 0x3c, !PT ;  /* 0x000000040d027212 */ /* 0x000fc800078e3cff */
[----:B------:R-:W-:Y:S01]  /*0340*/  ISETP.GE.AND P2, PT, R2, RZ, PT ;  /* 0x000000ff0200720c */ /* 0x000fe20003f46270 */
[----:B-1----:R-:W-:Y:S01]  /*0350*/  VIADD R2, R20, 0xffffffe ;  /* 0x0ffffffe14027836 */ /* 0x002fe20000000000 */
[----:B------:R-:W-:-:S03]  /*0360*/  LOP3.LUT R20, RZ, R4, RZ, 0x33, !PT ;  /* 0x00000004ff147212 */ /* 0x000fc600078e33ff */
[----:B------:R1:W2:Y:S02]  /*0370*/  F2I.FTZ.U32.TRUNC.NTZ R3, R2 ;  /* 0x0000000200037305 */ /* 0x0002a4000021f000 */
[----:B------:R-:W-:Y:S01]  /*0380*/  @P0 VIADD R19, R19, 0x1 ;  /* 0x0000000113130836 */ /* 0x000fe20000000000 */
[----:B------:R-:W-:-:S05]  /*0390*/  ISETP.NE.AND P0, PT, R4, RZ, PT ;  /* 0x000000ff0400720c */ /* 0x000fca0003f05270 */
[----:B------:R-:W-:Y:S01]  /*03a0*/  @!P2 IADD3 R19, PT, PT, -R19, RZ, RZ ;  /* 0x000000ff1313a210 */ /* 0x000fe20007ffe1ff */
[----:B-1----:R-:W-:-:S03]  /*03b0*/  IMAD.MOV.U32 R2, RZ, RZ, RZ ;  /* 0x000000ffff027224 */ /* 0x002fc600078e00ff */
[----:B------:R-:W-:Y:S01]  /*03c0*/  SEL R21, R20, R19, !P0 ;  /* 0x0000001314157207 */ /* 0x000fe20004000000 */
[----:B--2---:R-:W-:-:S03]  /*03d0*/  IMAD.MOV R19, RZ, RZ, -R3 ;  /* 0x000000ffff137224 */ /* 0x004fc600078e0a03 */
[----:B------:R-:W-:Y:S02]  /*03e0*/  IABS R22, R21 ;  /* 0x0000001500167213 */ /* 0x000fe40000000000 */
[----:B------:R-:W-:Y:S01]  /*03f0*/  ISETP.GE.AND P3, PT, R21, RZ, PT ;  /* 0x000000ff1500720c */ /* 0x000fe20003f66270 */
[----:B------:R-:W-:Y:S02]  /*0400*/  IMAD R19, R19, R6, RZ ;  /* 0x0000000613137224 */ /* 0x000fe400078e02ff */
[----:B------:R-:W-:-:S04]  /*0410*/  IMAD.HI.U32 R7, R7, R22, RZ ;  /* 0x0000001607077227 */ /* 0x000fc800078e00ff */
[----:B------:R-:W-:-:S04]  /*0420*/  IMAD.HI.U32 R3, R3, R19, R2 ;  /* 0x0000001303037227 */ /* 0x000fc800078e0002 */
[----:B------:R-:W-:Y:S02]  /*0430*/  IMAD.MOV R2, RZ, RZ, -R7 ;  /* 0x000000ffff027224 */ /* 0x000fe400078e0a07 */
[----:B------:R-:W-:Y:S02]  /*0440*/  IMAD.MOV.U32 R7, RZ, RZ, R23 ;  /* 0x000000ffff077224 */ /* 0x000fe400078e0017 */
[----:B------:R-:W-:Y:S02]  /*0450*/  IMAD R2, R5, R2, R22 ;  /* 0x0000000205027224 */ /* 0x000fe400078e0216 */
[----:B------:R-:W-:-:S03]  /*0460*/  IMAD.HI.U32 R23, R3, R18, RZ ;  /* 0x0000001203177227 */ /* 0x000fc600078e00ff */
[----:B------:R-:W-:Y:S01]  /*0470*/  ISETP.GT.U32.AND P2, PT, R5, R2, PT ;  /* 0x000000020500720c */ /* 0x000fe20003f44070 */
[----:B------:R-:W-:Y:S02]  /*0480*/  IMAD R3, R23, R7, R18 ;  /* 0x0000000717037224 */ /* 0x000fe400078e0212 */
[----:B------:R-:W1:Y:S01]  /*0490*/  LDC.64 R18, c[0x0][0x388] ;  /* 0x0000e200ff127b82 */ /* 0x000e620000000a00 */
[----:B------:R-:W-:Y:S02]  /*04a0*/  IMAD.MOV R21, RZ, RZ, -R21 ;  /* 0x000000ffff157224 */ /* 0x000fe400078e0a15 */
[----:B------:R-:W-:Y:S02]  /*04b0*/  ISETP.GT.U32.AND P1, PT, R6, R3, PT ;  /* 0x000000030600720c */ /* 0x000fe40003f24070 */
[----:B------:R-:W-:-:S05]  /*04c0*/  IMAD R21, R4, R21, R13 ;  /* 0x0000001504157224 */ /* 0x000fca00078e020d */
[----:B------:R-:W-:-:S05]  /*04d0*/  @!P2 IMAD.IADD R2, R2, 0x1, -R5 ;  /* 0x000000010202a824 */ /* 0x000fca00078e0a05 */
[----:B------:R-:W-:Y:S01]  /*04e0*/  ISETP.GT.U32.AND P5, PT, R5, R2, PT ;  /* 0x000000020500720c */ /* 0x000fe20003fa4070 */
[----:B------:R-:W-:Y:S01]  /*04f0*/  @!P1 IMAD.IADD R3, R3, 0x1, -R6 ;  /* 0x0000000103039824 */ /* 0x000fe200078e0a06 */
[----:B------:R-:W-:Y:S02]  /*0500*/  @!P1 IADD3 R23, PT, PT, R23, 0x1, RZ ;  /* 0x0000000117179810 */ /* 0x000fe40007ffe0ff */
[----:B------:R-:W-:Y:S02]  /*0510*/  ISETP.NE.AND P1, PT, R11, RZ, PT ;  /* 0x000000ff0b00720c */ /* 0x000fe40003f25270 */
[----:B------:R-:W-:Y:S02]  /*0520*/  ISETP.GE.U32.AND P2, PT, R3, R6, PT ;  /* 0x000000060300720c */ /* 0x000fe40003f46070 */
[----:B------:R-:W2:Y:S01]  /*0530*/  LDC.64 R6, c[0x0][0x390] ;  /* 0x0000e400ff067b82 */ /* 0x000ea20000000a00 */
[----:B------:R-:W-:-:S04]  /*0540*/  LOP3.LUT R3, R13, R11, RZ, 0x3c, !PT ;  /* 0x0000000b0d037212 */ /* 0x000fc800078e3cff */
[----:B------:R-:W-:Y:S01]  /*0550*/  @!P5 IMAD.IADD R2, R2, 0x1, -R5 ;  /* 0x000000010202d824 */ /* 0x000fe200078e0a05 */
[----:B------:R-:W-:-:S03]  /*0560*/  ISETP.GE.AND P4, PT, R3, RZ, PT ;  /* 0x000000ff0300720c */ /* 0x000fc60003f86270 */
[----:B------:R-:W-:Y:S02]  /*0570*/  IMAD.MOV.U32 R5, RZ, RZ, R2 ;  /* 0x000000ffff057224 */ /* 0x000fe400078e0002 */
[----:B------:R-:W3:Y:S01]  /*0580*/  LDC.64 R2, c[0x0][0x398] ;  /* 0x0000e600ff027b82 */ /* 0x000ee20000000a00 */
[----:B------:R-:W-:Y:S02]  /*0590*/  @P2 VIADD R23, R23, 0x1 ;  /* 0x0000000117172836 */ /* 0x000fe40000000000 */
[----:B------:R-:W-:-:S05]  /*05a0*/  @!P3 IMAD.MOV R5, RZ, RZ, -R5 ;  /* 0x000000ffff05b224 */ /* 0x000fca00078e0a05 */
[----:B------:R-:W-:Y:S01]  /*05b0*/  SEL R5, R20, R5, !P0 ;  /* 0x0000000514057207 */ /* 0x000fe20004000000 */
[----:B------:R-:W-:Y:S01]  /*05c0*/  @!P4 IMAD.MOV R23, RZ, RZ, -R23 ;  /* 0x000000ffff17c224 */ /* 0x000fe200078e0a17 */
[----:B------:R-:W-:-:S03]  /*05d0*/  @!P1 LOP3.LUT R23, RZ, R11, RZ, 0x33, !PT ;  /* 0x0000000bff179212 */ /* 0x000fc600078e33ff */
[-CC-:B------:R-:W-:Y:S02]  /*05e0*/  IMAD R5, R5, R4.reuse, R21.reuse ;  /* 0x0000000405057224 */ /* 0x180fe400078e0215 */
[----:B------:R-:W-:Y:S02]  /*05f0*/  IMAD R23, R23, R4, R21 ;  /* 0x0000000417177224 */ /* 0x000fe400078e0215 */
[----:B--2---:R-:W-:-:S04]  /*0600*/  IMAD.WIDE R36, R5, 0x4, R6 ;  /* 0x0000000405247825 */ /* 0x004fc800078e0206 */
[----:B-1----:R-:W-:Y:S02]  /*0610*/  IMAD.WIDE R6, R23, 0x4, R18 ;  /* 0x0000000417067825 */ /* 0x002fe400078e0212 */
[----:B------:R-:W2:Y:S02]  /*0620*/  LDG.E R36, desc[UR6][R36.64] ;  /* 0x0000000624247981 */ /* 0x000ea4000c1e1900 */
[----:B---3--:R-:W-:Y:S02]  /*0630*/  IMAD.WIDE R2, R21, 0x4, R2 ;  /* 0x0000000415027825 */ /* 0x008fe400078e0202 */
[----:B------:R-:W3:Y:S04]  /*0640*/  LDG.E R6, desc[UR6][R6.64] ;  /* 0x0000000606067981 */ /* 0x000ee8000c1e1900 */
[----:B------:R-:W4:Y:S01]  /*0650*/  LDG.E R33, desc[UR6][R2.64] ;  /* 0x0000000602217981 */ /* 0x000f22000c1e1900 */
[----:B--2---:R-:W-:-:S04]  /*0660*/  ISETP.NE.AND P0, PT, R36, RZ, PT ;  /* 0x000000ff2400720c */ /* 0x004fc80003f05270 */
[----:B---3--:R-:W-:-:S04]  /*0670*/  ISETP.EQ.OR P0, PT, R6, RZ, !P0 ;  /* 0x000000ff0600720c */ /* 0x008fc80004702670 */
[----:B----4-:R-:W-:-:S13]  /*0680*/  ISETP.EQ.OR P0, PT, R33, RZ, P0 ;  /* 0x000000ff2100720c */ /* 0x010fda0000702670 */
[----:B------:R-:W-:Y:S05]  /*0690*/  @P0 BRA `(.L_x_97) ;  /* 0x0000000c003c0947 */ /* 0x000fea0003800000 */
[----:B0-----:R-:W0:Y:S01]  /*06a0*/  MUFU.RCP64H R3, R15 ;  /* 0x0000000f00037308 */ /* 0x001e220000001800 */
        /* <DEDUP_REMOVED lines=18> */
[----:B------:R-:W-:Y:S05]  /*07d0*/  CALL.REL.NOINC `($__internal_3_$__cuda_sm20_div_rn_f64_full) ;  /* 0x0000000c005c7944 */ /* 0x000fea0003c00000 */
[----:B------:R-:W-:Y:S02]  /*07e0*/  IMAD.MOV.U32 R2, RZ, RZ, R26 ;  /* 0x000000ffff027224 */ /* 0x000fe400078e001a */
[----:B------:R-:W-:-:S07]  /*07f0*/  IMAD.MOV.U32 R3, RZ, RZ, R27 ;  /* 0x000000ffff037224 */ /* 0x000fce00078e001b */
.L_x_99:
[----:B------:R-:W-:Y:S05]  /*0800*/  BSYNC.RECONVERGENT B2 ;  /* 0x0000000000027941 */ /* 0x000fea0003800200 */
.L_x_98:
        /* <DEDUP_REMOVED lines=18> */
[----:B------:R-:W-:-:S07]  /*0930*/  IMAD.MOV.U32 R21, RZ, RZ, R15 ;  /* 0x000000ffff157224 */ /* 0x000fce00078e000f */
[----:B------:R-:W-:Y:S05]  /*0940*/  CALL.REL.NOINC `($__internal_3_$__cuda_sm20_div_rn_f64_full) ;  /* 0x0000000c00007944 */ /* 0x000fea0003c00000 */
[----:B------:R-:W-:Y:S01]  /*0950*/  IMAD.MOV.U32 R4, RZ, RZ, R26 ;  /* 0x000000ffff047224 */ /* 0x000fe200078e001a */
[----:B------:R-:W-:-:S07]  /*0960*/  MOV R5, R27 ;  /* 0x0000001b00057202 */ /* 0x000fce0000000f00 */
.L_x_101:
[----:B------:R-:W-:Y:S05]  /*0970*/  BSYNC.RECONVERGENT B2 ;  /* 0x0000000000027941 */ /* 0x000fea0003800200 */
.L_x_100:
        /* <DEDUP_REMOVED lines=20> */
[----:B------:R-:W-:Y:S02]  /*0ac0*/  IMAD.MOV.U32 R6, RZ, RZ, R26 ;  /* 0x000000ffff067224 */ /* 0x000fe400078e001a */
[----:B------:R-:W-:-:S07]  /*0ad0*/  IMAD.MOV.U32 R7, RZ, RZ, R27 ;  /* 0x000000ffff077224 */ /* 0x000fce00078e001b */
.L_x_103:
[----:B------:R-:W-:Y:S05]  /*0ae0*/  BSYNC.RECONVERGENT B2 ;  /* 0x0000000000027941 */ /* 0x000fea0003800200 */
.L_x_102:
        /* <DEDUP_REMOVED lines=19> */
[----:B------:R-:W-:Y:S05]  /*0c20*/  CALL.REL.NOINC `($__internal_3_$__cuda_sm20_div_rn_f64_full) ;  /* 0x0000000800487944 */ /* 0x000fea0003c00000 */
[----:B------:R-:W-:Y:S02]  /*0c30*/  IMAD.MOV.U32 R18, RZ, RZ, R26 ;  /* 0x000000ffff127224 */ /* 0x000fe400078e001a */
[----:B------:R-:W-:-:S07]  /*0c40*/  IMAD.MOV.U32 R19, RZ, RZ, R27 ;  /* 0x000000ffff137224 */ /* 0x000fce00078e001b */
.L_x_105:
[----:B------:R-:W-:Y:S05]  /*0c50*/  BSYNC.RECONVERGENT B2 ;  /* 0x0000000000027941 */ /* 0x000fea0003800200 */
.L_x_104:
[----:B------:R-:W-:Y:S01]  /*0c60*/  DMUL R6, R6, R4 ;  /* 0x0000000406067228 */ /* 0x000fe20000000000 */
[----:B------:R-:W-:Y:S01]  /*0c70*/  UMOV UR4, 0xd9d7bdbb ;  /* 0xd9d7bdbb00047882 */ /* 0x000fe20000000000 */
[----:B------:R-:W-:-:S06]  /*0c80*/  UMOV UR5, 0x3ddb7cdf ;  /* 0x3ddb7cdf00057882 */ /* 0x000fcc0000000000 */
[----:B------:R-:W-:-:S14]  /*0c90*/  DSETP.GT.AND P0, PT, R6, UR4, PT ;  /* 0x0000000406007e2a */ /* 0x000fdc000bf04000 */
        /* <DEDUP_REMOVED lines=23> */
.L_x_107:
[----:B------:R-:W-:Y:S05]  /*0e10*/  BSYNC.RECONVERGENT B2 ;  /* 0x0000000000027941 */ /* 0x000fea0003800200 */
.L_x_106:
[----:B------:R-:W-:Y:S01]  /*0e20*/  ISETP.GT.AND P0, PT, R5, 0xfffff, PT ;  /* 0x000fffff0500780c */ /* 0x000fe20003f04270 */
[--C-:B------:R-:W-:Y:S01]  /*0e30*/  IMAD.MOV.U32 R7, RZ, RZ, R5.reuse ;  /* 0x000000ffff077224 */ /* 0x100fe200078e0005 */
[----:B------:R-:W-:Y:S01]  /*0e40*/  MOV R6, R4 ;  /* 0x0000000400067202 */ /* 0x000fe20000000f00 */
[----:B------:R-:W-:Y:S01]  /*0e50*/  IMAD.MOV.U32 R21, RZ, RZ, R5 ;  /* 0x000000ffff157224 */ /* 0x000fe200078e0005 */
[----:B------:R-:W-:Y:S01]  /*0e60*/  BSSY.RECONVERGENT B2, `(.L_x_108) ;  /* 0x0000050000027945 */ /* 0x000fe20003800200 */
[----:B------:R-:W-:-:S08]  /*0e70*/  IMAD.MOV.U32 R26, RZ, RZ, R4 ;  /* 0x000000ffff1a7224 */ /* 0x000fd000078e0004 */
[----:B------:R-:W-:-:S10]  /*0e80*/  @!P0 DMUL R6, R6, 1.80143985094819840000e+16 ;  /* 0x4350000006068828 */ /* 0x000fd40000000000 */
[----:B------:R-:W-:Y:S01]  /*0e90*/  @!P0 IMAD.MOV.U32 R21, RZ, RZ, R7 ;  /* 0x000000ffff158224 */ /* 0x000fe200078e0007 */
[----:B------:R-:W-:-:S03]  /*0ea0*/  @!P0 MOV R26, R6 ;  /* 0x00000006001a8202 */ /* 0x000fc60000000f00 */
[----:B------:R-:W-:-:S05]  /*0eb0*/  VIADD R0, R21, 0xffffffff ;  /* 0xffffffff15007836 */ /* 0x000fca0000000000 */
[----:B------:R-:W-:Y:S01]  /*0ec0*/  ISETP.GT.U32.AND P1, PT, R0, 0x7feffffe, PT ;  /* 0x7feffffe0000780c */ /* 0x000fe20003f24070 */
[----:B------:R-:W-:Y:S02]  /*0ed0*/  IMAD.MOV.U32 R0, RZ, RZ, -0x3ff ;  /* 0xfffffc01ff007424 */ /* 0x000fe400078e00ff */
[----:B------:R-:W-:-:S10]  /*0ee0*/  @!P0 IMAD.MOV.U32 R0, RZ, RZ, -0x435 ;  /* 0xfffffbcbff008424 */ /* 0x000fd400078e00ff */
[----:B------:R-:W-:Y:S05]  /*0ef0*/  @P1 BRA `(.L_x_109) ;  /* 0x0000000400001947 */ /* 0x000fea0003800000 */
[C---:B------:R-:W-:Y:S01]  /*0f00*/  LOP3.LUT R4, R21.reuse, 0xfffff, RZ, 0xc0, !PT ;  /* 0x000fffff15047812 */ /* 0x040fe200078ec0ff */
[----:B------:R-:W-:Y:S01]  /*0f10*/  IMAD.MOV.U32 R24, RZ, RZ, -0x748574fc ;  /* 0x8b7a8b04ff187424 */ /* 0x000fe200078e00ff */
[----:B------:R-:W-:Y:S01]  /*0f20*/  UMOV UR4, 0x3ae80f1e ;  /* 0x3ae80f1e00047882 */ /* 0x000fe20000000000 */
[----:B------:R-:W-:Y:S01]  /*0f30*/  IMAD.MOV.U32 R25, RZ, RZ, 0x3ed0ee25 ;  /* 0x3ed0ee25ff197424 */ /* 0x000fe200078e00ff */
[----:B------:R-:W-:Y:S01]  /*0f40*/  LOP3.LUT R27, R4, 0x3ff00000, RZ, 0xfc, !PT ;  /* 0x3ff00000041b7812 */ /* 0x000fe200078efcff */
[----:B------:R-:W-:Y:S01]  /*0f50*/  IMAD.MOV.U32 R4, RZ, RZ, RZ ;  /* 0x000000ffff047224 */ /* 0x000fe200078e00ff */
[----:B------:R-:W-:Y:S01]  /*0f60*/  UMOV UR5, 0x3eb1380b ;  /* 0x3eb1380b00057882 */ /* 0x000fe20000000000 */
[----:B------:R-:W-:Y:S01]  /*0f70*/  LEA.HI R21, R21, R0, RZ, 0xc ;  /* 0x0000000015157211 */ /* 0x000fe200078f60ff */
[----:B------:R-:W-:Y:S01]  /*0f80*/  UMOV UR8, 0x80000000 ;  /* 0x8000000000087882 */ /* 0x000fe20000000000 */
[----:B------:R-:W-:Y:S01]  /*0f90*/  ISETP.GE.U32.AND P0, PT, R27, 0x3ff6a09f, PT ;  /* 0x3ff6a09f1b00780c */ /* 0x000fe20003f06070 */
[----:B------:R-:W-:-:S12]  /*0fa0*/  UMOV UR9, 0x43300000 ;  /* 0x4330000000097882 */ /* 0x000fd80000000000 */
[----:B------:R-:W-:Y:S02]  /*0fb0*/  @P0 VIADD R5, R27, 0xfff00000 ;  /* 0xfff000001b050836 */ /* 0x000fe40000000000 */
[----:B------:R-:W-:Y:S02]  /*0fc0*/  @P0 VIADD R21, R21, 0x1 ;  /* 0x0000000115150836 */ /* 0x000fe40000000000 */
[----:B------:R-:W-:-:S03]  /*0fd0*/  @P0 IMAD.MOV.U32 R27, RZ, RZ, R5 ;  /* 0x000000ffff1b0224 */ /* 0x000fc600078e0005 */
[----:B------:R-:W-:Y:S01]  /*0fe0*/  LOP3.LUT R20, R21, 0x80000000, RZ, 0x3c, !PT ;  /* 0x8000000015147812 */ /* 0x000fe200078e3cff */
[----:B------:R-:W-:Y:S02]  /*0ff0*/  IMAD.MOV.U32 R21, RZ, RZ, 0x43300000 ;  /* 0x43300000ff157424 */ /* 0x000fe400078e00ff */
[C---:B------:R-:W-:Y:S02]  /*1000*/  DADD R22, R26.reuse, 1 ;  /* 0x3ff000001a167429 */ /* 0x040fe40000000000 */
[----:B------:R-:W-:Y:S02]  /*1010*/  DADD R26, R26, -1 ;  /* 0xbff000001a1a7429 */ /* 0x000fe40000000000 */
[----:B------:R-:W-:Y:S01]  /*1020*/  DADD R20, R20, -UR8 ;  /* 0x8000000814147e29 */ /* 0x000fe20008000000 */
[----:B------:R-:W-:Y:S01]  /*1030*/  UMOV UR8, 0xfefa39ef ;  /* 0xfefa39ef00087882 */ /* 0x000fe20000000000 */
[----:B------:R-:W0:Y:S01]  /*1040*/  MUFU.RCP64H R5, R23 ;  /* 0x0000001700057308 */ /* 0x000e220000001800 */
[----:B------:R-:W-:Y:S01]  /*1050*/  UMOV UR9, 0x3fe62e42 ;  /* 0x3fe62e4200097882 */ /* 0x000fe20000000000 */
[----:B0-----:R-:W-:-:S08]  /*1060*/  DFMA R6, -R22, R4, 1 ;  /* 0x3ff000001606742b */ /* 0x001fd00000000104 */
[----:B------:R-:W-:-:S08]  /*1070*/  DFMA R6, R6, R6, R6 ;  /* 0x000000060606722b */ /* 0x000fd00000000006 */
[----:B------:R-:W-:-:S08]  /*1080*/  DFMA R4, R4, R6, R4 ;  /* 0x000000060404722b */ /* 0x000fd00000000004 */
[----:B------:R-:W-:-:S08]  /*1090*/  DMUL R6, R26, R4 ;  /* 0x000000041a067228 */ /* 0x000fd00000000000 */
[----:B------:R-:W-:-:S08]  /*10a0*/  DFMA R6, R26, R4, R6 ;  /* 0x000000041a06722b */ /* 0x000fd00000000006 */
[----:B------:R-:W-:-:S08]  /*10b0*/  DMUL R18, R6, R6 ;  /* 0x0000000606127228 */ /* 0x000fd00000000000 */
[----:B------:R-:W-:Y:S01]  /*10c0*/  DFMA R22, R18, UR4, R24 ;  /* 0x0000000412167c2b */ /* 0x000fe20008000018 */
[----:B------:R-:W-:Y:S01]  /*10d0*/  UMOV UR4, 0x9f02676f ;  /* 0x9f02676f00047882 */ /* 0x000fe20000000000 */
[----:B------:R-:W-:Y:S01]  /*10e0*/  UMOV UR5, 0x3ef3b266 ;  /* 0x3ef3b26600057882 */ /* 0x000fe20000000000 */
[----:B------:R-:W-:-:S05]  /*10f0*/  DADD R24, R26, -R6 ;  /* 0x000000001a187229 */ /* 0x000fca0000000806 */
[----:B------:R-:W-:Y:S01]  /*1100*/  DFMA R22, R18, R22, UR4 ;  /* 0x0000000412167e2b */ /* 0x000fe20008000016 */
[----:B------:R-:W-:Y:S01]  /*1110*/  UMOV UR4, 0xa9ab0956 ;  /* 0xa9ab095600047882 */ /* 0x000fe20000000000 */
[----:B------:R-:W-:Y:S01]  /*1120*/  UMOV UR5, 0x3f1745cb ;  /* 0x3f1745cb00057882 */ /* 0x000fe20000000000 */
[----:B------:R-:W-:-:S05]  /*1130*/  DADD R24, R24, R24 ;  /* 0x0000000018187229 */ /* 0x000fca0000000018 */
[----:B------:R-:W-:Y:S01]  /*1140*/  DFMA R22, R18, R22, UR4 ;  /* 0x0000000412167e2b */ /* 0x000fe20008000016 */
[----:B------:R-:W-:Y:S01]  /*1150*/  UMOV UR4, 0x2d1b5154 ;  /* 0x2d1b515400047882 */ /* 0x000fe20000000000 */
[----:B------:R-:W-:Y:S01]  /*1160*/  UMOV UR5, 0x3f3c71c7 ;  /* 0x3f3c71c700057882 */ /* 0x000fe20000000000 */
[----:B------:R-:W-:Y:S02]  /*1170*/  DFMA R26, R26, -R6, R24 ;  /* 0x800000061a1a722b */ /* 0x000fe40000000018 */
[----:B------:R-:W-:-:S03]  /*1180*/  DFMA R24, R20, UR8, R6 ;  /* 0x0000000814187c2b */ /* 0x000fc60008000006 */
        /* <DEDUP_REMOVED lines=9> */
[----:B------:R-:W-:-:S06]  /*1220*/  UMOV UR5, 0x3fb55555 ;  /* 0x3fb5555500057882 */ /* 0x000fcc0000000000 */
        /* <DEDUP_REMOVED lines=13> */
.L_x_109:
[----:B------:R-:W-:Y:S01]  /*1300*/  MOV R4, 0x0 ;  /* 0x0000000000047802 */ /* 0x000fe20000000f00 */
[----:B------:R-:W-:Y:S01]  /*1310*/  IMAD.MOV.U32 R5, RZ, RZ, 0x7ff00000 ;  /* 0x7ff00000ff057424 */ /* 0x000fe200078e00ff */
[----:B------:R-:W-:-:S05]  /*1320*/  LOP3.LUT P0, RZ, R7, 0x7fffffff, RZ, 0xc0, !PT ;  /* 0x7fffffff07ff7812 */ /* 0x000fca000780c0ff */
[----:B------:R-:W-:-:S10]  /*1330*/  DFMA R4, R6, R4, +INF ;  /* 0x7ff000000604742b */ /* 0x000fd40000000004 */
[----:B------:R-:W-:Y:S02]  /*1340*/  FSEL R22, R4, RZ, P0 ;  /* 0x000000ff04167208 */ /* 0x000fe40000000000 */
[----:B------:R-:W-:-:S07]  /*1350*/  FSEL R23, R5, -QNAN , P0 ;  /* 0xfff0000005177808 */ /* 0x000fce0000000000 */
.L_x_110:
[----:B------:R-:W-:Y:S05]  /*1360*/  BSYNC.RECONVERGENT B2 ;  /* 0x0000000000027941 */ /* 0x000fea0003800200 */
.L_x_108:
[----:B------:R-:W-:-:S07]  /*1370*/  DFMA R16, R22, R2, R16 ;  /* 0x000000021610722b */ /* 0x000fce0000000010 */
[----:B------:R1:W-:Y:S04]  /*1380*/  STS.64 [R10], R16 ;  /* 0x000000100a007388 */ /* 0x0003e80000000a00 */
.L_x_97:
[----:B------:R-:W-:Y:S05]  /*1390*/  BSYNC.RECONVERGENT B0 ;  /* 0x0000000000007941 */ /* 0x000fea0003800200 */
.L_x_96:
[----:B------:R-:W-:-:S05]  /*13a0*/  IMAD.IADD R13, R32, 0x1, R13 ;  /* 0x00000001200d7824 */ /* 0x000fca00078e020d */
[----:B------:R-:W-:-:S13]  /*13b0*/  ISETP.GE.AND P0, PT, R13, R12, PT ;  /* 0x0000000c0d00720c */ /* 0x000fda0003f06270 */
[----:B------:R-:W-:Y:S05]  /*13c0*/  @!P0 BRA `(.L_x_111) ;  /* 0xffffffec00648947 */ /* 0x000fea000383ffff */
.L_x_95:
[----:B------:R-:W-:Y:S05]  /*13d0*/  BSYNC.RECONVERGENT B1 ;  /* 0x0000000000017941 */ /* 0x000fea0003800200 */
.L_x_94:
[----:B------:R-:W-:Y:S01]  /*13e0*/  BAR.SYNC.DEFER_BLOCKING 0x0 ;  /* 0x0000000000007b1d */ /* 0x000fe20000010000 */
[----:B------:R-:W-:Y:S02]  /*13f0*/  ISETP.GE.U32.AND P0, PT, R9, 0x2, PT ;  /* 0x000000020900780c */ /* 0x000fe40003f06070 */
[----:B------:R-:W-:-:S11]  /*1400*/  ISETP.NE.AND P1, PT, R8, RZ, PT ;  /* 0x000000ff0800720c */ /* 0x000fd60003f25270 */
[----:B------:R-:W-:Y:S05]  /*1410*/  @!P0 BRA `(.L_x_112) ;  /* 0x00000000002c8947 */ /* 0x000fea0003800000 */
.L_x_113:
[----:B------:R-:W-:-:S04]  /*1420*/  SHF.R.U32.HI R7, RZ, 0x1, R9 ;  /* 0x00000001ff077819 */ /* 0x000fc80000011609 */
[----:B------:R-:W-:-:S13]  /*1430*/  ISETP.GE.U32.AND P0, PT, R8, R7, PT ;  /* 0x000000070800720c */ /* 0x000fda0003f06070 */
[----:B------:R-:W-:Y:S01]  /*1440*/  @!P0 IMAD R0, R7, 0x8, R10 ;  /* 0x0000000807008824 */ /* 0x000fe200078e020a */
[----:B------:R-:W-:Y:S04]  /*1450*/  @!P0 LDS.64 R4, [R10] ;  /* 0x000000000a048984 */ /* 0x000fe80000000a00 */
[----:B------:R-:W2:Y:S02]  /*1460*/  @!P0 LDS.64 R2, [R0] ;  /* 0x0000000000028984 */ /* 0x000ea40000000a00 */
[----:B--2---:R-:W-:-:S07]  /*1470*/  @!P0 DADD R2, R2, R4 ;  /* 0x0000000002028229 */ /* 0x004fce0000000004 */
[----:B------:R2:W-:Y:S01]  /*1480*/  @!P0 STS.64 [R10], R2 ;  /* 0x000000020a008388 */ /* 0x0005e20000000a00 */
[----:B------:R-:W-:Y:S01]  /*1490*/  BAR.SYNC.DEFER_BLOCKING 0x0 ;  /* 0x0000000000007b1d */ /* 0x000fe20000010000 */
[----:B------:R-:W-:Y:S01]  /*14a0*/  ISETP.GT.U32.AND P0, PT, R9, 0x3, PT ;  /* 0x000000030900780c */ /* 0x000fe20003f04070 */
[----:B------:R-:W-:-:S12]  /*14b0*/  IMAD.MOV.U32 R9, RZ, RZ, R7 ;  /* 0x000000ffff097224 */ /* 0x000fd800078e0007 */
[----:B--2---:R-:W-:Y:S05]  /*14c0*/  @P0 BRA `(.L_x_113) ;  /* 0xfffffffc00d40947 */ /* 0x004fea000383ffff */
.L_x_112:
[----:B------:R-:W-:Y:S05]  /*14d0*/  @P1 EXIT ;  /* 0x000000000000194d */ /* 0x000fea0003800000 */
[----:B------:R-:W2:Y:S01]  /*14e0*/  S2UR UR5, SR_CgaCtaId ;  /* 0x00000000000579c3 */ /* 0x000ea20000008800 */
[----:B------:R-:W-:-:S07]  /*14f0*/  UMOV UR4, 0x400 ;  /* 0x0000040000047882 */ /* 0x000fce0000000000 */
[----:B------:R-:W3:Y:S01]  /*1500*/  LDC.64 R4, c[0x0][0x3a8] ;  /* 0x0000ea00ff047b82 */ /* 0x000ee20000000a00 */
[----:B--2---:R-:W-:-:S09]  /*1510*/  ULEA UR4, UR5, UR4, 0x18 ;  /* 0x0000000405047291 */ /* 0x004fd2000f8ec0ff */
[----:B------:R-:W3:Y:S04]  /*1520*/  LDS.64 R2, [UR4] ;  /* 0x00000004ff027984 */ /* 0x000ee80008000a00 */
[----:B---3--:R-:W-:Y:S01]  /*1530*/  REDG.E.ADD.F64.RN.STRONG.GPU desc[UR6][R4.64], R2 ;  /* 0x00000002040079a6 */ /* 0x008fe2000c12ff06 */
[----:B------:R-:W-:Y:S05]  /*1540*/  EXIT ;  /* 0x000000000000794d */ /* 0x000fea0003800000 */
        .weak           $__internal_3_$__cuda_sm20_div_rn_f64_full
        .type           $__internal_3_$__cuda_sm20_div_rn_f64_full,@function
        .size           $__internal_3_$__cuda_sm20_div_rn_f64_full,(.L_x_160 - $__internal_3_$__cuda_sm20_div_rn_f64_full)
$__internal_3_$__cuda_sm20_div_rn_f64_full:
        /* <DEDUP_REMOVED lines=14> */
[----:B------:R-:W-:Y:S02]  /*1630*/  @!P2 ISETP.GE.U32.AND P3, PT, R34, R27, PT ;  /* 0x0000001b2200a20c */ /* 0x000fe40003f66070 */
[----:B------:R-:W-:Y:S02]  /*1640*/  @!P0 LOP3.LUT R37, R19, 0x7ff00000, RZ, 0xc0, !PT ;  /* 0x7ff0000013258812 */ /* 0x000fe400078ec0ff */
[----:B------:R-:W-:-:S04]  /*1650*/  @!P2 SEL R27, R35, 0x63400000, !P3 ;  /* 0x63400000231ba807 */ /* 0x000fc80005800000 */
[----:B------:R-:W-:-:S04]  /*1660*/  @!P2 LOP3.LUT R30, R27, 0x80000000, R23, 0xf8, !PT ;  /* 0x800000001b1ea812 */ /* 0x000fc800078ef817 */
[----:B------:R-:W-:Y:S01]  /*1670*/  @!P2 LOP3.LUT R31, R30, 0x100000, RZ, 0xfc, !PT ;  /* 0x001000001e1fa812 */ /* 0x000fe200078efcff */
[----:B------:R-:W-:Y:S01]  /*1680*/  @!P2 IMAD.MOV.U32 R30, RZ, RZ, RZ ;  /* 0x000000ffff1ea224 */ /* 0x000fe200078e00ff */
[----:B0-----:R-:W-:-:S08]  /*1690*/  DFMA R28, R24, -R18, 1 ;  /* 0x3ff00000181c742b */ /* 0x001fd00000000812 */
[----:B------:R-:W-:-:S08]  /*16a0*/  DFMA R28, R28, R28, R28 ;  /* 0x0000001c1c1c722b */ /* 0x000fd0000000001c */
[----:B------:R-:W-:Y:S01]  /*16b0*/  DFMA R28, R24, R28, R24 ;  /* 0x0000001c181c722b */ /* 0x000fe20000000018 */
[----:B------:R-:W-:Y:S02]  /*16c0*/  SEL R25, R35, 0x63400000, !P1 ;  /* 0x6340000023197807 */ /* 0x000fe40004800000 */
[----:B------:R-:W-:Y:S02]  /*16d0*/  MOV R24, R22 ;  /* 0x0000001600187202 */ /* 0x000fe40000000f00 */
[----:B------:R-:W-:-:S03]  /*16e0*/  LOP3.LUT R25, R25, 0x800fffff, R23, 0xf8, !PT ;  /* 0x800fffff19197812 */ /* 0x000fc600078ef817 */
[----:B------:R-:W-:-:S03]  /*16f0*/  DFMA R26, R28, -R18, 1 ;  /* 0x3ff000001c1a742b */ /* 0x000fc60000000812 */
[----:B------:R-:W-:-:S05]  /*1700*/  @!P2 DFMA R24, R24, 2, -R30 ;  /* 0x400000001818a82b */ /* 0x000fca000000081e */
[----:B------:R-:W-:-:S08]  /*1710*/  DFMA R26, R28, R26, R28 ;  /* 0x0000001a1c1a722b */ /* 0x000fd0000000001c */
[----:B------:R-:W-:-:S08]  /*1720*/  DMUL R28, R26, R24 ;  /* 0x000000181a1c7228 */ /* 0x000fd00000000000 */
[----:B------:R-:W-:-:S08]  /*1730*/  DFMA R30, R28, -R18, R24 ;  /* 0x800000121c1e722b */ /* 0x000fd00000000018 */
[----:B------:R-:W-:Y:S01]  /*1740*/  DFMA R30, R26, R30, R28 ;  /* 0x0000001e1a1e722b */ /* 0x000fe2000000001c */
[----:B------:R-:W-:Y:S01]  /*1750*/  IMAD.MOV.U32 R28, RZ, RZ, R34 ;  /* 0x000000ffff1c7224 */ /* 0x000fe200078e0022 */
[----:B------:R-:W-:-:S05]  /*1760*/  @!P2 LOP3.LUT R28, R25, 0x7ff00000, RZ, 0xc0, !PT ;  /* 0x7ff00000191ca812 */ /* 0x000fca00078ec0ff */
[----:B------:R-:W-:-:S05]  /*1770*/  VIADD R26, R28, 0xffffffff ;  /* 0xffffffff1c1a7836 */ /* 0x000fca0000000000 */
[----:B------:R-:W-:Y:S01]  /*1780*/  ISETP.GT.U32.AND P0, PT, R26, 0x7feffffe, PT ;  /* 0x7feffffe1a00780c */ /* 0x000fe20003f04070 */
[----:B------:R-:W-:-:S05]  /*1790*/  VIADD R26, R37, 0xffffffff ;  /* 0xffffffff251a7836 */ /* 0x000fca0000000000 */
[----:B------:R-:W-:-:S13]  /*17a0*/  ISETP.GT.U32.OR P0, PT, R26, 0x7feffffe, P0 ;  /* 0x7feffffe1a00780c */ /* 0x000fda0000704470 */
[----:B------:R-:W-:Y:S05]  /*17b0*/  @P0 BRA `(.L_x_115) ;  /* 0x00000000006c0947 */ /* 0x000fea0003800000 */
[----:B------:R-:W-:-:S04]  /*17c0*/  LOP3.LUT R23, R21, 0x7ff00000, RZ, 0xc0, !PT ;  /* 0x7ff0000015177812 */ /* 0x000fc800078ec0ff */
[CC--:B------:R-:W-:Y:S02]  /*17d0*/  VIADDMNMX R22, R34.reuse, -R23.reuse, 0xb9600000, !PT ;  /* 0xb960000022167446 */ /* 0x0c0fe40007800917 */
[----:B------:R-:W-:Y:S02]  /*17e0*/  ISETP.GE.U32.AND P0, PT, R34, R23, PT ;  /* 0x000000172200720c */ /* 0x000fe40003f06070 */
[----:B------:R-:W-:Y:S02]  /*17f0*/  VIMNMX R22, PT, PT, R22, 0x46a00000, PT ;  /* 0x46a0000016167848 */ /* 0x000fe40003fe0100 */
[----:B------:R-:W-:-:S05]  /*1800*/  SEL R35, R35, 0x63400000, !P0 ;  /* 0x6340000023237807 */ /* 0x000fca0004000000 */
[----:B------:R-:W-:Y:S01]  /*1810*/  IMAD.IADD R28, R22, 0x1, -R35 ;  /* 0x00000001161c7824 */ /* 0x000fe200078e0a23 */
[----:B------:R-:W-:-:S03]  /*1820*/  MOV R22, RZ ;  /* 0x000000ff00167202 */ /* 0x000fc60000000f00 */
        /* <DEDUP_REMOVED lines=20> */
.L_x_115:
        /* <DEDUP_REMOVED lines=12> */
[----:B------:R-:W-:Y:S01]  /*1a30*/  @!P0 IMAD.MOV.U32 R26, RZ, RZ, RZ ;  /* 0x000000ffff1a8224 */ /* 0x000fe200078e00ff */
[----:B------:R-:W-:-:S03]  /*1a40*/  @P0 MOV R26, RZ ;  /* 0x000000ff001a0202 */ /* 0x000fc60000000f00 */
[----:B------:R-:W-:Y:S01]  /*1a50*/  @P0 IMAD.MOV.U32 R27, RZ, RZ, R18 ;  /* 0x000000ffff1b0224 */ /* 0x000fe200078e0012 */
[----:B------:R-:W-:Y:S06]  /*1a60*/  BRA `(.L_x_116) ;  /* 0x0000000000147947 */ /* 0x000fec0003800000 */
.L_x_118:
[----:B------:R-:W-:Y:S01]  /*1a70*/  LOP3.LUT R27, R21, 0x80000, RZ, 0xfc, !PT ;  /* 0x00080000151b7812 */ /* 0x000fe200078efcff */
[----:B------:R-:W-:Y:S01]  /*1a80*/  IMAD.MOV.U32 R26, RZ, RZ, R20 ;  /* 0x000000ffff1a7224 */ /* 0x000fe200078e0014 */
[----:B------:R-:W-:Y:S06]  /*1a90*/  BRA `(.L_x_116) ;  /* 0x0000000000087947 */ /* 0x000fec0003800000 */
.L_x_117:
[----:B------:R-:W-:Y:S01]  /*1aa0*/  LOP3.LUT R27, R23, 0x80000, RZ, 0xfc, !PT ;  /* 0x00080000171b7812 */ /* 0x000fe200078efcff */
[----:B------:R-:W-:-:S07]  /*1ab0*/  IMAD.MOV.U32 R26, RZ, RZ, R22 ;  /* 0x000000ffff1a7224 */ /* 0x000fce00078e0016 */
.L_x_116:
[----:B------:R-:W-:Y:S05]  /*1ac0*/  BSYNC.RECONVERGENT B3 ;  /* 0x0000000000037941 */ /* 0x000fea0003800200 */
.L_x_114:
[----:B------:R-:W-:Y:S02]  /*1ad0*/  IMAD.MOV.U32 R18, RZ, RZ, R0 ;  /* 0x000000ffff127224 */ /* 0x000fe400078e0000 */
[----:B------:R-:W-:-:S04]  /*1ae0*/  IMAD.MOV.U32 R19, RZ, RZ, 0x0 ;  /* 0x00000000ff137424 */ /* 0x000fc800078e00ff */
[----:B------:R-:W-:Y:S05]  /*1af0*/  RET.REL.NODEC R18 `(compute_transfer_entropy_kernel) ;  /* 0xffffffe412407950 */ /* 0x000fea0003c3ffff */
.L_x_119:
        /* <DEDUP_REMOVED lines=16> */
.L_x_160:


//--------------------- .text.build_histogram_2d_kernel --------------------------
	.section	.text.build_histogram_2d_kernel,"ax",@progbits
	.align	128
        .global         build_histogram_2d_kernel
        .type           build_histogram_2d_kernel,@function
        .size           build_histogram_2d_kernel,(.L_x_161 - build_histogram_2d_kernel)
        .other          build_histogram_2d_kernel,@"STO_CUDA_ENTRY STV_DEFAULT"
build_histogram_2d_kernel:
.text.build_histogram_2d_kernel:
        /* <DEDUP_REMOVED lines=12> */
[----:B------:R-:W0:Y:S01]  /*00c0*/  LDC.64 R2, c[0x0][0x380] ;  /* 0x0000e000ff027b82 */ /* 0x000e220000000a00 */
[----:B------:R-:W1:Y:S01]  /*00d0*/  LDCU.64 UR6, c[0x0][0x358] ;  /* 0x00006b00ff0677ac */ /* 0x000e620008000a00 */
[----:B------:R-:W-:Y:S01]  /*00e0*/  VIADD R0, R0, UR4 ;  /* 0x0000000400007c36 */ /* 0x000fe20008000000 */
[----:B------:R-:W2:Y:S03]  /*00f0*/  LDCU.64 UR8, c[0x0][0x398] ;  /* 0x00007300ff0877ac */ /* 0x000ea60008000a00 */
[----:B0-----:R-:W-:-:S06]  /*0100*/  IMAD.WIDE R2, R0, 0x8, R2 ;  /* 0x0000000800027825 */ /* 0x001fcc00078e0202 */
[----:B-1----:R-:W2:Y:S01]  /*0110*/  LDG.E.64 R2, desc[UR6][R2.64] ;  /* 0x0000000602027981 */ /* 0x002ea2000c1e1b00 */
        /* <DEDUP_REMOVED lines=12> */
[----:B------:R-:W-:Y:S04]  /*01e0*/  BSSY.RECONVERGENT B1, `(.L_x_122) ;  /* 0x0000015000017945 */ /* 0x000fe80003800200 */
[----:B------:R-:W0:Y:S02]  /*01f0*/  MUFU.RCP64H R7, R5 ;  /* 0x0000000500077308 */ /* 0x000e240000001800 */
[----:B0-----:R-:W-:-:S08]  /*0200*/  DFMA R8, -R4, R6, 1 ;  /* 0x3ff000000408742b */ /* 0x001fd00000000106 */
[----:B------:R-:W-:-:S08]  /*0210*/  DFMA R8, R8, R8, R8 ;  /* 0x000000080808722b */ /* 0x000fd00000000008 */
[----:B------:R-:W-:Y:S02]  /*0220*/  DFMA R8, R6, R8, R6 ;  /* 0x000000080608722b */ /* 0x000fe40000000006 */
[----:B------:R-:W-:-:S06]  /*0230*/  DADD R6, R2, -UR8 ;  /* 0x8000000802067e29 */ /* 0x000fcc0008000000 */
[----:B------:R-:W-:-:S04]  /*0240*/  DFMA R10, -R4, R8, 1 ;  /* 0x3ff00000040a742b */ /* 0x000fc80000000108 */
[----:B------:R-:W-:-:S04]  /*0250*/  FSETP.GEU.AND P1, PT, |R7|, 6.5827683646048100446e-37, PT ;  /* 0x036000000700780b */ /* 0x000fc80003f2e200 */
        /* <DEDUP_REMOVED lines=12> */
[----:B------:R-:W-:Y:S05]  /*0320*/  CALL.REL.NOINC `($__internal_4_$__cuda_sm20_div_rn_f64_full) ;  /* 0x0000000000f47944 */ /* 0x000fea0003c00000 */
.L_x_123:
[----:B------:R-:W-:Y:S05]  /*0330*/  BSYNC.RECONVERGENT B1 ;  /* 0x0000000000017941 */ /* 0x000fea0003800200 */
.L_x_122:
[----:B------:R-:W0:Y:S02]  /*0340*/  LDC R7, c[0x0][0x394] ;  /* 0x0000e500ff077b82 */ /* 0x000e240000000800 */
[----:B0-----:R-:W0:Y:S02]  /*0350*/  I2F.F64 R4, R7 ;  /* 0x0000000700047312 */ /* 0x001e240000201c00 */
[----:B0-----:R-:W-:-:S10]  /*0360*/  DMUL R4, R4, R2 ;  /* 0x0000000204047228 */ /* 0x001fd40000000000 */
[----:B------:R-:W0:Y:S02]  /*0370*/  F2I.F64.TRUNC R4, R4 ;  /* 0x0000000400047311 */ /* 0x000e24000030d100 */
[----:B0-----:R-:W-:-:S07]  /*0380*/  VIADDMNMX R10, R7, 0xffffffff, R4, PT ;  /* 0xffffffff070a7846 */ /* 0x001fce0003800104 */
.L_x_121:
[----:B------:R-:W-:Y:S05]  /*0390*/  BSYNC.RECONVERGENT B0 ;  /* 0x0000000000007941 */ /* 0x000fea0003800200 */
.L_x_120:
        /* <DEDUP_REMOVED lines=39> */
[----:B------:R-:W-:Y:S05]  /*0610*/  CALL.REL.NOINC `($__internal_4_$__cuda_sm20_div_rn_f64_full) ;  /* 0x0000000000387944 */ /* 0x000fea0003c00000 */
.L_x_127:
[----:B------:R-:W-:Y:S05]  /*0620*/  BSYNC.RECONVERGENT B1 ;  /* 0x0000000000017941 */ /* 0x000fea0003800200 */
.L_x_126:
[----:B------:R-:W0:Y:S02]  /*0630*/  LDC R7, c[0x0][0x394] ;  /* 0x0000e500ff077b82 */ /* 0x000e240000000800 */
[----:B0-----:R-:W0:Y:S02]  /*0640*/  I2F.F64 R4, R7 ;  /* 0x0000000700047312 */ /* 0x001e240000201c00 */
[----:B0-----:R-:W-:-:S10]  /*0650*/  DMUL R2, R4, R2 ;  /* 0x0000000204027228 */ /* 0x001fd40000000000 */
[----:B------:R-:W0:Y:S02]  /*0660*/  F2I.F64.TRUNC R2, R2 ;  /* 0x0000000200027311 */ /* 0x000e24000030d100 */
[----:B0-----:R-:W-:-:S07]  /*0670*/  VIADDMNMX R9, R7, 0xffffffff, R2, PT ;  /* 0xffffffff07097846 */ /* 0x001fce0003800102 */
.L_x_125:
[----:B------:R-:W-:Y:S05]  /*0680*/  BSYNC.RECONVERGENT B0 ;  /* 0x0000000000007941 */ /* 0x000fea0003800200 */
.L_x_124:
[----:B------:R-:W0:Y:S01]  /*0690*/  LDC.64 R2, c[0x0][0x3a8] ;  /* 0x0000ea00ff027b82 */ /* 0x000e220000000a00 */
[----:B------:R-:W1:Y:S01]  /*06a0*/  LDCU UR4, c[0x0][0x394] ;  /* 0x00007280ff0477ac */ /* 0x000e620008000800 */
[----:B------:R-:W-:Y:S02]  /*06b0*/  IMAD.MOV.U32 R5, RZ, RZ, 0x1 ;  /* 0x00000001ff057424 */ /* 0x000fe400078e00ff */
[----:B-1----:R-:W-:-:S04]  /*06c0*/  IMAD R9, R10, UR4, R9 ;  /* 0x000000040a097c24 */ /* 0x002fc8000f8e0209 */
[----:B0-----:R-:W-:-:S05]  /*06d0*/  IMAD.WIDE R2, R9, 0x4, R2 ;  /* 0x0000000409027825 */ /* 0x001fca00078e0202 */
[----:B------:R-:W-:Y:S01]  /*06e0*/  REDG.E.ADD.STRONG.GPU desc[UR6][R2.64], R5 ;  /* 0x000000050200798e */ /* 0x000fe2000c12e106 */
[----:B------:R-:W-:Y:S05]  /*06f0*/  EXIT ;  /* 0x000000000000794d */ /* 0x000fea0003800000 */
        .weak           $__internal_4_$__cuda_sm20_div_rn_f64_full
        .type           $__internal_4_$__cuda_sm20_div_rn_f64_full,@function
        .size           $__internal_4_$__cuda_sm20_div_rn_f64_full,(.L_x_161 - $__internal_4_$__cuda_sm20_div_rn_f64_full)
$__internal_4_$__cuda_sm20_div_rn_f64_full:
        /* <DEDUP_REMOVED lines=67> */
.L_x_129:
        /* <DEDUP_REMOVED lines=16> */
.L_x_132:
[----:B------:R-:W-:Y:S01]  /*0c30*/  LOP3.LUT R17, R7, 0x80000, RZ, 0xfc, !PT ;  /* 0x0008000007117812 */ /* 0x000fe200078efcff */
[----:B------:R-:W-:Y:S01]  /*0c40*/  IMAD.MOV.U32 R16, RZ, RZ, R6 ;  /* 0x000000ffff107224 */ /* 0x000fe200078e0006 */
[----:B------:R-:W-:Y:S06]  /*0c50*/  BRA `(.L_x_130) ;  /* 0x0000000000087947 */ /* 0x000fec0003800000 */
.L_x_131:
[----:B------:R-:W-:Y:S01]  /*0c60*/  LOP3.LUT R17, R9, 0x80000, RZ, 0xfc, !PT ;  /* 0x0008000009117812 */ /* 0x000fe200078efcff */
[----:B------:R-:W-:-:S07]  /*0c70*/  IMAD.MOV.U32 R16, RZ, RZ, R8 ;  /* 0x000000ffff107224 */ /* 0x000fce00078e0008 */
.L_x_130:
[----:B------:R-:W-:Y:S05]  /*0c80*/  BSYNC.RECONVERGENT B2 ;  /* 0x0000000000027941 */ /* 0x000fea0003800200 */
.L_x_128:
[----:B------:R-:W-:Y:S02]  /*0c90*/  IMAD.MOV.U32 R13, RZ, RZ, 0x0 ;  /* 0x00000000ff0d7424 */ /* 0x000fe400078e00ff */
[----:B------:R-:W-:Y:S02]  /*0ca0*/  IMAD.MOV.U32 R2, RZ, RZ, R16 ;  /* 0x000000ffff027224 */ /* 0x000fe400078e0010 */
[----:B------:R-:W-:Y:S01]  /*0cb0*/  IMAD.MOV.U32 R3, RZ, RZ, R17 ;  /* 0x000000ffff037224 */ /* 0x000fe200078e0011 */
[----:B------:R-:W-:Y:S06]  /*0cc0*/  RET.REL.NODEC R12 `(build_histogram_2d_kernel) ;  /* 0xfffffff00ccc7950 */ /* 0x000fec0003c3ffff */
.L_x_133:
        /* <DEDUP_REMOVED lines=11> */
.L_x_161:


//--------------------- .text.build_histogram_3d_kernel --------------------------
	.section	.text.build_histogram_3d_kernel,"ax",@progbits
	.align	128
        .global         build_histogram_3d_kernel
        .type           build_histogram_3d_kernel,@function
        .size           build_histogram_3d_kernel,(.L_x_162 - build_histogram_3d_kernel)
        .other          build_histogram_3d_kernel,@"STO_CUDA_ENTRY STV_DEFAULT"
build_histogram_3d_kernel:
.text.build_histogram_3d_kernel:
        /* <DEDUP_REMOVED lines=50> */
[----:B------:R-:W-:Y:S05]  /*0320*/  CALL.REL.NOINC `($__internal_5_$__cuda_sm20_div_rn_f64_full) ;  /* 0x0000000400bc7944 */ /* 0x000fea0003c00000 */
.L_x_137:
[----:B------:R-:W-:Y:S05]  /*0330*/  BSYNC.RECONVERGENT B1 ;  /* 0x0000000000017941 */ /* 0x000fea0003800200 */
.L_x_136:
[----:B------:R-:W0:Y:S02]  /*0340*/  LDC R7, c[0x0][0x39c] ;  /* 0x0000e700ff077b82 */ /* 0x000e240000000800 */
[----:B0-----:R-:W0:Y:S02]  /*0350*/  I2F.F64 R4, R7 ;  /* 0x0000000700047312 */ /* 0x001e240000201c00 */
[----:B0-----:R-:W-:-:S10]  /*0360*/  DMUL R4, R4, R2 ;  /* 0x0000000204047228 */ /* 0x001fd40000000000 */
[----:B------:R-:W0:Y:S02]  /*0370*/  F2I.F64.TRUNC R4, R4 ;  /* 0x0000000400047311 */ /* 0x000e24000030d100 */
[----:B0-----:R-:W-:-:S07]  /*0380*/  VIADDMNMX R10, R7, 0xffffffff, R4, PT ;  /* 0xffffffff070a7846 */ /* 0x001fce0003800104 */
.L_x_135:
[----:B------:R-:W-:Y:S05]  /*0390*/  BSYNC.RECONVERGENT B0 ;  /* 0x0000000000007941 */ /* 0x000fea0003800200 */
.L_x_134:
        /* <DEDUP_REMOVED lines=42> */
.L_x_141:
[----:B------:R-:W-:Y:S05]  /*0640*/  BSYNC.RECONVERGENT B1 ;  /* 0x0000000000017941 */ /* 0x000fea0003800200 */
.L_x_140:
[----:B------:R-:W0:Y:S02]  /*0650*/  LDC R7, c[0x0][0x39c] ;  /* 0x0000e700ff077b82 */ /* 0x000e240000000800 */
[----:B0-----:R-:W0:Y:S02]  /*0660*/  I2F.F64 R4, R7 ;  /* 0x0000000700047312 */ /* 0x001e240000201c00 */
[----:B0-----:R-:W-:-:S10]  /*0670*/  DMUL R2, R4, R2 ;  /* 0x0000000204027228 */ /* 0x001fd40000000000 */
[----:B------:R-:W0:Y:S02]  /*0680*/  F2I.F64.TRUNC R2, R2 ;  /* 0x0000000200027311 */ /* 0x000e24000030d100 */
[----:B0-----:R-:W-:-:S07]  /*0690*/  VIADDMNMX R11, R7, 0xffffffff, R2, PT ;  /* 0xffffffff070b7846 */ /* 0x001fce0003800102 */
.L_x_139:
[----:B------:R-:W-:Y:S05]  /*06a0*/  BSYNC.RECONVERGENT B0 ;  /* 0x0000000000007941 */ /* 0x000fea0003800200 */
.L_x_138:
[----:B------:R-:W0:Y:S01]  /*06b0*/  LDCU UR4, c[0x0][0x398] ;  /* 0x00007300ff0477ac */ /* 0x000e220008000800 */
[----:B------:R-:W1:Y:S01]  /*06c0*/  LDCU.64 UR8, c[0x0][0x3b0] ;  /* 0x00007600ff0877ac */ /* 0x000e620008000a00 */
[----:B0-----:R-:W-:-:S13]  /*06d0*/  ISETP.GE.AND P0, PT, R0, UR4, PT ;  /* 0x0000000400007c0c */ /* 0x001fda000bf06270 */
[----:B------:R-:W0:Y:S01]  /*06e0*/  @P0 LDC.64 R2, c[0x0][0x388] ;  /* 0x0000e200ff020b82 */ /* 0x000e220000000a00 */
[----:B------:R-:W-:-:S05]  /*06f0*/  @P0 IADD3 R5, PT, PT, R0, -UR4, RZ ;  /* 0x8000000400050c10 */ /* 0x000fca000fffe0ff */
        /* <DEDUP_REMOVED lines=34> */
[----:B------:R-:W-:Y:S05]  /*0920*/  CALL.REL.NOINC `($__internal_5_$__cuda_sm20_div_rn_f64_full) ;  /* 0x00000000003c7944 */ /* 0x000fea0003c00000 */
.L_x_145:
[----:B------:R-:W-:Y:S05]  /*0930*/  BSYNC.RECONVERGENT B1 ;  /* 0x0000000000017941 */ /* 0x000fea0003800200 */
.L_x_144:
[----:B------:R-:W0:Y:S02]  /*0940*/  LDC R7, c[0x0][0x39c] ;  /* 0x0000e700ff077b82 */ /* 0x000e240000000800 */
[----:B0-----:R-:W0:Y:S02]  /*0950*/  I2F.F64 R4, R7 ;  /* 0x0000000700047312 */ /* 0x001e240000201c00 */
[----:B0-----:R-:W-:-:S10]  /*0960*/  DMUL R2, R4, R2 ;  /* 0x0000000204027228 */ /* 0x001fd40000000000 */
[----:B------:R-:W0:Y:S02]  /*0970*/  F2I.F64.TRUNC R2, R2 ;  /* 0x0000000200027311 */ /* 0x000e24000030d100 */
[----:B0-----:R-:W-:-:S07]  /*0980*/  VIADDMNMX R0, R7, 0xffffffff, R2, PT ;  /* 0xffffffff07007846 */ /* 0x001fce0003800102 */
.L_x_143:
[----:B------:R-:W-:Y:S05]  /*0990*/  BSYNC.RECONVERGENT B0 ;  /* 0x0000000000007941 */ /* 0x000fea0003800200 */
.L_x_142:
[----:B------:R-:W0:Y:S01]  /*09a0*/  LDCU UR4, c[0x0][0x39c] ;  /* 0x00007380ff0477ac */ /* 0x000e220008000800 */
[----:B------:R-:W1:Y:S01]  /*09b0*/  LDC.64 R2, c[0x0][0x3c0] ;  /* 0x0000f000ff027b82 */ /* 0x000e620000000a00 */
[----:B------:R-:W-:Y:S02]  /*09c0*/  IMAD.MOV.U32 R5, RZ, RZ, 0x1 ;  /* 0x00000001ff057424 */ /* 0x000fe400078e00ff */
[----:B0-----:R-:W-:-:S04]  /*09d0*/  IMAD R11, R10, UR4, R11 ;  /* 0x000000040a0b7c24 */ /* 0x001fc8000f8e020b */
[----:B------:R-:W-:-:S04]  /*09e0*/  IMAD R11, R11, UR4, R0 ;  /* 0x000000040b0b7c24 */ /* 0x000fc8000f8e0200 */
[----:B-1----:R-:W-:-:S05]  /*09f0*/  IMAD.WIDE R2, R11, 0x4, R2 ;  /* 0x000000040b027825 */ /* 0x002fca00078e0202 */
[----:B------:R-:W-:Y:S01]  /*0a00*/  REDG.E.ADD.STRONG.GPU desc[UR6][R2.64], R5 ;  /* 0x000000050200798e */ /* 0x000fe2000c12e106 */
[----:B------:R-:W-:Y:S05]  /*0a10*/  EXIT ;  /* 0x000000000000794d */ /* 0x000fea0003800000 */
        .weak           $__internal_5_$__cuda_sm20_div_rn_f64_full
        .type           $__internal_5_$__cuda_sm20_div_rn_f64_full,@function
        .size           $__internal_5_$__cuda_sm20_div_rn_f64_full,(.L_x_162 - $__internal_5_$__cuda_sm20_div_rn_f64_full)
$__internal_5_$__cuda_sm20_div_rn_f64_full:
        /* <DEDUP_REMOVED lines=8> */
[----:B------:R-:W-:-:S03]  /*0aa0*/  LOP3.LUT R20, R7, 0x7ff00000, RZ, 0xc0, !PT ;  /* 0x7ff0000007147812 */ /* 0x000fc600078ec0ff */
[----:B------:R-:W-:Y:S01]  /*0ab0*/  @!P0 DMUL R4, R6, 8.98846567431157953865e+307 ;  /* 0x7fe0000006048828 */ /* 0x000fe20000000000 */
[----:B------:R-:W-:-:S03]  /*0ac0*/  ISETP.GE.U32.AND P1, PT, R13, R20, PT ;  /* 0x000000140d00720c */ /* 0x000fc60003f26070 */
[----:B------:R-:W-:Y:S02]  /*0ad0*/  @!P2 LOP3.LUT R14, R7, 0x7ff00000, RZ, 0xc0, !PT ;  /* 0x7ff00000070ea812 */ /* 0x000fe400078ec0ff */
[----:B------:R-:W0:Y:S01]  /*0ae0*/  MUFU.RCP64H R17, R5 ;  /* 0x0000000500117308 */ /* 0x000e220000001800 */
[----:B------:R-:W-:Y:S02]  /*0af0*/  @!P2 MOV R22, RZ ;  /* 0x000000ff0016a202 */ /* 0x000fe40000000f00 */
[----:B------:R-:W-:Y:S01]  /*0b00*/  @!P2 ISETP.GE.U32.AND P3, PT, R13, R14, PT ;  /* 0x0000000e0d00a20c */ /* 0x000fe20003f66070 */
[----:B------:R-:W-:-:S05]  /*0b10*/  IMAD.MOV.U32 R14, RZ, RZ, 0x1ca00000 ;  /* 0x1ca00000ff0e7424 */ /* 0x000fca00078e00ff */
[----:B------:R-:W-:-:S04]  /*0b20*/  @!P2 SEL R15, R14, 0x63400000, !P3 ;  /* 0x634000000e0fa807 */ /* 0x000fc80005800000 */
[----:B------:R-:W-:Y:S01]  /*0b30*/  @!P2 LOP3.LUT R15, R15, 0x80000000, R9, 0xf8, !PT ;  /* 0x800000000f0fa812 */ /* 0x000fe200078ef809 */
[----:B0-----:R-:W-:-:S03]  /*0b40*/  DFMA R2, R16, -R4, 1 ;  /* 0x3ff000001002742b */ /* 0x001fc60000000804 */
[----:B------:R-:W-:-:S05]  /*0b50*/  @!P2 LOP3.LUT R23, R15, 0x100000, RZ, 0xfc, !PT ;  /* 0x001000000f17a812 */ /* 0x000fca00078efcff */
[----:B------:R-:W-:-:S08]  /*0b60*/  DFMA R2, R2, R2, R2 ;  /* 0x000000020202722b */ /* 0x000fd00000000002 */
[----:B------:R-:W-:Y:S01]  /*0b70*/  DFMA R16, R16, R2, R16 ;  /* 0x000000021010722b */ /* 0x000fe20000000010 */
[----:B------:R-:W-:Y:S01]  /*0b80*/  SEL R3, R14, 0x63400000, !P1 ;  /* 0x634000000e037807 */ /* 0x000fe20004800000 */
[----:B------:R-:W-:-:S03]  /*0b90*/  IMAD.MOV.U32 R2, RZ, RZ, R8 ;  /* 0x000000ffff027224 */ /* 0x000fc600078e0008 */
[----:B------:R-:W-:-:S03]  /*0ba0*/  LOP3.LUT R3, R3, 0x800fffff, R9, 0xf8, !PT ;  /* 0x800fffff03037812 */ /* 0x000fc600078ef809 */
[----:B------:R-:W-:-:S03]  /*0bb0*/  DFMA R18, R16, -R4, 1 ;  /* 0x3ff000001012742b */ /* 0x000fc60000000804 */
[----:B------:R-:W-:Y:S01]  /*0bc0*/  @!P2 DFMA R2, R2, 2, -R22 ;  /* 0x400000000202a82b */ /* 0x000fe20000000816 */
[----:B------:R-:W-:-:S04]  /*0bd0*/  IMAD.MOV.U32 R23, RZ, RZ, R13 ;  /* 0x000000ffff177224 */ /* 0x000fc800078e000d */
[----:B------:R-:W-:Y:S01]  /*0be0*/  DFMA R16, R16, R18, R16 ;  /* 0x000000121010722b */ /* 0x000fe20000000010 */
[----:B------:R-:W-:Y:S01]  /*0bf0*/  IMAD.MOV.U32 R22, RZ, RZ, R20 ;  /* 0x000000ffff167224 */ /* 0x000fe200078e0014 */
[----:B------:R-:W-:-:S03]  /*0c00*/  @!P0 LOP3.LUT R22, R5, 0x7ff00000, RZ, 0xc0, !PT ;  /* 0x7ff0000005168812 */ /* 0x000fc600078ec0ff */
[----:B------:R-:W-:Y:S02]  /*0c10*/  @!P2 LOP3.LUT R23, R3, 0x7ff00000, RZ, 0xc0, !PT ;  /* 0x7ff000000317a812 */ /* 0x000fe400078ec0ff */
[----:B------:R-:W-:Y:S01]  /*0c20*/  VIADD R24, R22, 0xffffffff ;  /* 0xffffffff16187836 */ /* 0x000fe20000000000 */
[----:B------:R-:W-:Y:S02]  /*0c30*/  DMUL R18, R16, R2 ;  /* 0x0000000210127228 */ /* 0x000fe40000000000 */
[----:B------:R-:W-:-:S05]  /*0c40*/  VIADD R15, R23, 0xffffffff ;  /* 0xffffffff170f7836 */ /* 0x000fca0000000000 */
[----:B------:R-:W-:Y:S01]  /*0c50*/  ISETP.GT.U32.AND P0, PT, R15, 0x7feffffe, PT ;  /* 0x7feffffe0f00780c */ /* 0x000fe20003f04070 */
[----:B------:R-:W-:-:S03]  /*0c60*/  DFMA R20, R18, -R4, R2 ;  /* 0x800000041214722b */ /* 0x000fc60000000002 */
[----:B------:R-:W-:-:S05]  /*0c70*/  ISETP.GT.U32.OR P0, PT, R24, 0x7feffffe, P0 ;  /* 0x7feffffe1800780c */ /* 0x000fca0000704470 */
[----:B------:R-:W-:-:S08]  /*0c80*/  DFMA R16, R16, R20, R18 ;  /* 0x000000141010722b */ /* 0x000fd00000000012 */
        /* <DEDUP_REMOVED lines=28> */
.L_x_147:
[----:B------:R-:W-:-:S14]  /*0e50*/  DSETP.NAN.AND P0, PT, R8, R8, PT ;  /* 0x000000080800722a */ /* 0x000fdc0003f08000 */
[----:B------:R-:W-:Y:S05]  /*0e60*/  @P0 BRA `(.L_x_149) ;  /* 0x0000000000440947 */ /* 0x000fea0003800000 */
[----:B------:R-:W-:-:S14]  /*0e70*/  DSETP.NAN.AND P0, PT, R6, R6, PT ;  /* 0x000000060600722a */ /* 0x000fdc0003f08000 */
[----:B------:R-:W-:Y:S05]  /*0e80*/  @P0 BRA `(.L_x_150) ;  /* 0x0000000000300947 */ /* 0x000fea0003800000 */
[----:B------:R-:W-:Y:S01]  /*0e90*/  ISETP.NE.AND P0, PT, R23, R22, PT ;  /* 0x000000161700720c */ /* 0x000fe20003f05270 */
[----:B------:R-:W-:Y:S01]  /*0ea0*/  IMAD.MOV.U32 R15, RZ, RZ, -0x80000 ;  /* 0xfff80000ff0f7424 */ /* 0x000fe200078e00ff */
[----:B------:R-:W-:-:S11]  /*0eb0*/  MOV R14, 0x0 ;  /* 0x00000000000e7802 */ /* 0x000fd60000000f00 */
        /* <DEDUP_REMOVED lines=9> */
.L_x_150:
[----:B------:R-:W-:Y:S01]  /*0f50*/  LOP3.LUT R15, R7, 0x80000, RZ, 0xfc, !PT ;  /* 0x00080000070f7812 */ /* 0x000fe200078efcff */
[----:B------:R-:W-:Y:S01]  /*0f60*/  IMAD.MOV.U32 R14, RZ, RZ, R6 ;  /* 0x000000ffff0e7224 */ /* 0x000fe200078e0006 */
[----:B------:R-:W-:Y:S06]  /*0f70*/  BRA `(.L_x_148) ;  /* 0x0000000000087947 */ /* 0x000fec0003800000 */
.L_x_149:
[----:B------:R-:W-:Y:S01]  /*0f80*/  LOP3.LUT R15, R9, 0x80000, RZ, 0xfc, !PT ;  /* 0x00080000090f7812 */ /* 0x000fe200078efcff */
[----:B------:R-:W-:-:S07]  /*0f90*/  IMAD.MOV.U32 R14, RZ, RZ, R8 ;  /* 0x000000ffff0e7224 */ /* 0x000fce00078e0008 */
.L_x_148:
[----:B------:R-:W-:Y:S05]  /*0fa0*/  BSYNC.RECONVERGENT B2 ;  /* 0x0000000000027941 */ /* 0x000fea0003800200 */
.L_x_146:
[----:B------:R-:W-:Y:S02]  /*0fb0*/  IMAD.MOV.U32 R13, RZ, RZ, 0x0 ;  /* 0x00000000ff0d7424 */ /* 0x000fe400078e00ff */
[----:B------:R-:W-:Y:S02]  /*0fc0*/  IMAD.MOV.U32 R2, RZ, RZ, R14 ;  /* 0x000000ffff027224 */ /* 0x000fe400078e000e */
[----:B------:R-:W-:Y:S01]  /*0fd0*/  IMAD.MOV.U32 R3, RZ, RZ, R15 ;  /* 0x000000ffff037224 */ /* 0x000fe200078e000f */
[----:B------:R-:W-:Y:S06]  /*0fe0*/  RET.REL.NODEC R12 `(build_histogram_3d_kernel) ;  /* 0xfffffff00c047950 */ /* 0x000fec0003c3ffff */
.L_x_151:
        /* <DEDUP_REMOVED lines=9> */
.L_x_162:


//--------------------- .text.compute_minmax_kernel --------------------------
	.section	.text.compute_minmax_kernel,"ax",@progbits
	.align	128
        .global         compute_minmax_kernel
        .type           compute_minmax_kernel,@function
        .size           compute_minmax_kernel,(.L_x_170 - compute_minmax_kernel)
        .other          compute_minmax_kernel,@"STO_CUDA_ENTRY STV_DEFAULT"
compute_minmax_kernel:
.text.compute_minmax_kernel:
[----:B------:R-:W-:Y:S01]  /*0000*/  LDC R1, c[0x0][0x37c] ;  /* 0x0000df00ff017b82 */ /* 0x000fe20000000800 */
[----:B------:R-:W0:Y:S07]  /*0010*/  S2R R0, SR_TID.X ;  /* 0x0000000000007919 */ /* 0x000e2e0000002100 */
[----:B------:R-:W0:Y:S01]  /*0020*/  S2UR UR4, SR_CTAID.X ;  /* 0x00000000000479c3 */ /* 0x000e220000002500 */
[----:B------:R-:W1:Y:S01]  /*0030*/  LDCU UR5, c[0x0][0x388] ;  /* 0x00007100ff0577ac */ /* 0x000e620008000800 */
[----:B------:R-:W-:-:S02]  /*0040*/  IMAD.MOV.U32 R8, RZ, RZ, -0x7a143760 ;  /* 0x85ebc8a0ff087424 */ /* 0x000fc400078e00ff */
[----:B------:R-:W-:Y:S01]  /*0050*/  IMAD.MOV.U32 R9, RZ, RZ, 0x7fe1ccf3 ;  /* 0x7fe1ccf3ff097424 */ /* 0x000fe200078e00ff */
[----:B------:R-:W2:Y:S01]  /*0060*/  LDCU.64 UR8, c[0x0][0x358] ;  /* 0x00006b00ff0877ac */ /* 0x000ea20008000a00 */
[----:B------:R-:W-:Y:S02]  /*0070*/  IMAD.MOV.U32 R10, RZ, RZ, -0x7a143760 ;  /* 0x85ebc8a0ff0a7424 */ /* 0x000fe400078e00ff */
[----:B------:R-:W0:Y:S01]  /*0080*/  LDC R3, c[0x0][0x360] ;  /* 0x0000d800ff037b82 */ /* 0x000e220000000800 */
[----:B------:R-:W-:-:S07]  /*0090*/  IMAD.MOV.U32 R11, RZ, RZ, -0x1e330d ;  /* 0xffe1ccf3ff0b7424 */ /* 0x000fce00078e00ff */
[----:B------:R-:W3:Y:S01]  /*00a0*/  LDC.64 R6, c[0x0][0x380] ;  /* 0x0000e000ff067b82 */ /* 0x000ee20000000a00 */
[----:B0-----:R-:W-:-:S05]  /*00b0*/  IMAD R5, R3, UR4, R0 ;  /* 0x0000000403057c24 */ /* 0x001fca000f8e0200 */
[C---:B-1----:R-:W-:Y:S01]  /*00c0*/  ISETP.GE.AND P0, PT, R5.reuse, UR5, PT ;  /* 0x0000000505007c0c */ /* 0x042fe2000bf06270 */
[----:B---3--:R-:W-:-:S12]  /*00d0*/  IMAD.WIDE R6, R5, 0x8, R6 ;  /* 0x0000000805067825 */ /* 0x008fd800078e0206 */
[----:B--2---:R-:W2:Y:S04]  /*00e0*/  @!P0 LDG.E.64 R8, desc[UR8][R6.64] ;  /* 0x0000000806088981 */ /* 0x004ea8000c1e1b00 */
[----:B------:R-:W3:Y:S01]  /*00f0*/  @!P0 LDG.E.64 R10, desc[UR8][R6.64] ;  /* 0x00000008060a8981 */ /* 0x000ee2000c1e1b00 */
[----:B------:R-:W0:Y:S01]  /*0100*/  S2UR UR6, SR_CgaCtaId ;  /* 0x00000000000679c3 */ /* 0x000e220000008800 */
[----:B------:R-:W-:Y:S01]  /*0110*/  UMOV UR4, 0x400 ;  /* 0x0000040000047882 */ /* 0x000fe20000000000 */
[----:B------:R-:W-:Y:S01]  /*0120*/  ISETP.GE.U32.AND P0, PT, R3, 0x2, PT ;  /* 0x000000020300780c */ /* 0x000fe20003f06070 */
[----:B------:R-:W-:Y:S02]  /*0130*/  UIADD3 UR5, UPT, UPT, UR4, 0x800, URZ ;  /* 0x0000080004057890 */ /* 0x000fe4000fffe0ff */
[----:B0-----:R-:W-:-:S02]  /*0140*/  ULEA UR4, UR6, UR4, 0x18 ;  /* 0x0000000406047291 */ /* 0x001fc4000f8ec0ff */
[----:B------:R-:W-:-:S04]  /*0150*/  ULEA UR5, UR6, UR5, 0x18 ;  /* 0x0000000506057291 */ /* 0x000fc8000f8ec0ff */
[C---:B------:R-:W-:Y:S02]  /*0160*/  LEA R2, R0.reuse, UR4, 0x3 ;  /* 0x0000000400027c11 */ /* 0x040fe4000f8e18ff */
[----:B------:R-:W-:-:S03]  /*0170*/  LEA R4, R0, UR5, 0x3 ;  /* 0x0000000500047c11 */ /* 0x000fc6000f8e18ff */
[----:B--2---:R0:W-:Y:S04]  /*0180*/  STS.64 [R2], R8 ;  /* 0x0000000802007388 */ /* 0x0041e80000000a00 */
[----:B---3--:R0:W-:Y:S01]  /*0190*/  STS.64 [R4], R10 ;  /* 0x0000000a04007388 */ /* 0x0081e20000000a00 */
[----:B------:R-:W-:Y:S06]  /*01a0*/  BAR.SYNC.DEFER_BLOCKING 0x0 ;  /* 0x0000000000007b1d */ /* 0x000fec0000010000 */
[----:B------:R-:W-:Y:S05]  /*01b0*/  @!P0 BRA `(.L_x_152) ;  /* 0x0000000000848947 */ /* 0x000fea0003800000 */
.L_x_155:
[----:B------:R-:W-:Y:S01]  /*01c0*/  SHF.R.U32.HI R5, RZ, 0x1, R3 ;  /* 0x00000001ff057819 */ /* 0x000fe20000011603 */
[----:B------:R-:W-:Y:S03]  /*01d0*/  BSSY.RECONVERGENT B0, `(.L_x_153) ;  /* 0x000001b000007945 */ /* 0x000fe60003800200 */
[----:B------:R-:W-:-:S13]  /*01e0*/  ISETP.GE.U32.AND P0, PT, R0, R5, PT ;  /* 0x000000050000720c */ /* 0x000fda0003f06070 */
[----:B-1----:R-:W-:Y:S05]  /*01f0*/  @P0 BRA `(.L_x_154) ;  /* 0x0000000000600947 */ /* 0x002fea0003800000 */
[----:B0-----:R-:W-:Y:S01]  /*0200*/  IMAD R8, R5, 0x8, R2 ;  /* 0x0000000805087824 */ /* 0x001fe200078e0202 */
[----:B------:R-:W0:Y:S05]  /*0210*/  LDS.64 R6, [R2] ;  /* 0x0000000002067984 */ /* 0x000e2a0000000a00 */
[----:B------:R-:W1:Y:S01]  /*0220*/  LDS.64 R8, [R8] ;  /* 0x0000000008087984 */ /* 0x000e620000000a00 */
[----:B0-----:R-:W-:Y:S01]  /*0230*/  MOV R10, R7 ;  /* 0x00000007000a7202 */ /* 0x001fe20000000f00 */
[----:B-1----:R-:W-:Y:S01]  /*0240*/  DSETP.MIN.AND P0, P1, R6, R8, PT ;  /* 0x000000080600722a */ /* 0x002fe20003900000 */
[----:B------:R-:W-:Y:S02]  /*0250*/  IMAD.MOV.U32 R11, RZ, RZ, R9 ;  /* 0x000000ffff0b7224 */ /* 0x000fe400078e0009 */
[----:B------:R-:W-:-:S03]  /*0260*/  IMAD.MOV.U32 R7, RZ, RZ, R8 ;  /* 0x000000ffff077224 */ /* 0x000fc600078e0008 */
[----:B------:R-:W-:Y:S01]  /*0270*/  FSEL R13, R10, R11, P0 ;  /* 0x0000000b0a0d7208 */ /* 0x000fe20000000000 */
[----:B------:R-:W-:Y:S01]  /*0280*/  IMAD R10, R5, 0x8, R4 ;  /* 0x00000008050a7824 */ /* 0x000fe200078e0204 */
[----:B------:R-:W-:-:S06]  /*0290*/  SEL R6, R6, R7, P0 ;  /* 0x0000000706067207 */ /* 0x000fcc0000000000 */
[----:B------:R-:W-:-:S04]  /*02a0*/  @P1 LOP3.LUT R13, R11, 0x80000, RZ, 0xfc, !PT ;  /* 0x000800000b0d1812 */ /* 0x000fc800078efcff */
[----:B------:R-:W-:-:S05]  /*02b0*/  MOV R7, R13 ;  /* 0x0000000d00077202 */ /* 0x000fca0000000f00 */
[----:B------:R-:W-:Y:S04]  /*02c0*/  STS.64 [R2], R6 ;  /* 0x0000000602007388 */ /* 0x000fe80000000a00 */
[----:B------:R-:W0:Y:S04]  /*02d0*/  LDS.64 R10, [R10] ;  /* 0x000000000a0a7984 */ /* 0x000e280000000a00 */
[----:B------:R-:W1:Y:S01]  /*02e0*/  LDS.64 R8, [R4] ;  /* 0x0000000004087984 */ /* 0x000e620000000a00 */
[----:B0-----:R-:W-:Y:S01]  /*02f0*/  IMAD.MOV.U32 R13, RZ, RZ, R11 ;  /* 0x000000ffff0d7224 */ /* 0x001fe200078e000b */
[----:B-1----:R-:W-:Y:S01]  /*0300*/  DSETP.MAX.AND P0, P1, R8, R10, PT ;  /* 0x0000000a0800722a */ /* 0x002fe2000390f000 */
[----:B------:R-:W-:-:S02]  /*0310*/  IMAD.MOV.U32 R12, RZ, RZ, R9 ;  /* 0x000000ffff0c7224 */ /* 0x000fc400078e0009 */
[----:B------:R-:W-:-:S03]  /*0320*/  IMAD.MOV.U32 R9, RZ, RZ, R10 ;  /* 0x000000ffff097224 */ /* 0x000fc600078e000a */
[----:B------:R-:W-:Y:S02]  /*0330*/  FSEL R15, R12, R13, P0 ;  /* 0x0000000d0c0f7208 */ /* 0x000fe40000000000 */
[----:B------:R-:W-:-:S06]  /*0340*/  SEL R8, R8, R9, P0 ;  /* 0x0000000908087207 */ /* 0x000fcc0000000000 */
[----:B------:R-:W-:-:S04]  /*0350*/  @P1 LOP3.LUT R15, R13, 0x80000, RZ, 0xfc, !PT ;  /* 0x000800000d0f1812 */ /* 0x000fc800078efcff */
[----:B------:R-:W-:-:S05]  /*0360*/  MOV R9, R15 ;  /* 0x0000000f00097202 */ /* 0x000fca0000000f00 */
[----:B------:R1:W-:Y:S02]  /*0370*/  STS.64 [R4], R8 ;  /* 0x0000000804007388 */ /* 0x0003e40000000a00 */
.L_x_154:
[----:B------:R-:W-:Y:S05]  /*0380*/  BSYNC.RECONVERGENT B0 ;  /* 0x0000000000007941 */ /* 0x000fea0003800200 */
.L_x_153:
[----:B------:R-:W-:Y:S01]  /*0390*/  BAR.SYNC.DEFER_BLOCKING 0x0 ;  /* 0x0000000000007b1d */ /* 0x000fe20000010000 */
[----:B------:R-:W-:Y:S01]  /*03a0*/  ISETP.GT.U32.AND P0, PT, R3, 0x3, PT ;  /* 0x000000030300780c */ /* 0x000fe20003f04070 */
[----:B------:R-:W-:-:S12]  /*03b0*/  IMAD.MOV.U32 R3, RZ, RZ, R5 ;  /* 0x000000ffff037224 */ /* 0x000fd800078e0005 */
[----:B------:R-:W-:Y:S05]  /*03c0*/  @P0 BRA `(.L_x_155) ;  /* 0xfffffffc007c0947 */ /* 0x000fea000383ffff */
.L_x_152:
[----:B------:R-:W-:-:S13]  /*03d0*/  ISETP.NE.AND P0, PT, R0, RZ, PT ;  /* 0x000000ff0000720c */ /* 0x000fda0003f05270 */
[----:B------:R-:W-:Y:S05]  /*03e0*/  @P0 EXIT ;  /* 0x000000000000094d */ /* 0x000fea0003800000 */
[----:B------:R-:W2:Y:S01]  /*03f0*/  S2UR UR5, SR_CgaCtaId ;  /* 0x00000000000579c3 */ /* 0x000ea20000008800 */
[----:B------:R-:W-:-:S07]  /*0400*/  UMOV UR4, 0x400 ;  /* 0x0000040000047882 */ /* 0x000fce0000000000 */
[----:B01----:R-:W0:Y:S08]  /*0410*/  LDC.64 R4, c[0x0][0x390] ;  /* 0x0000e400ff047b82 */ /* 0x003e300000000a00 */
[----:B------:R-:W1:Y:S01]  /*0420*/  LDC.64 R8, c[0x0][0x398] ;  /* 0x0000e600ff087b82 */ /* 0x000e620000000a00 */
[----:B--2---:R-:W-:-:S09]  /*0430*/  ULEA UR4, UR5, UR4, 0x18 ;  /* 0x0000000405047291 */ /* 0x004fd2000f8ec0ff */
[----:B------:R-:W0:Y:S04]  /*0440*/  LDS.64 R2, [UR4] ;  /* 0x00000004ff027984 */ /* 0x000e280008000a00 */
[----:B------:R-:W1:Y:S04]  /*0450*/  LDS.64 R6, [UR4+0x800] ;  /* 0x00080004ff067984 */ /* 0x000e680008000a00 */
[----:B0-----:R-:W-:Y:S04]  /*0460*/  REDG.E.MIN.64.STRONG.GPU desc[UR8][R4.64], R2 ;  /* 0x000000020400798e */ /* 0x001fe8000c92e508 */
[----:B-1----:R-:W-:Y:S01]  /*0470*/  REDG.E.MAX.64.STRONG.GPU desc[UR8][R8.64], R6 ;  /* 0x000000060800798e */ /* 0x002fe2000d12e508 */
[----:B------:R-:W-:Y:S05]  /*0480*/  EXIT ;  /* 0x000000000000794d */ /* 0x000fea0003800000 */
.L_x_156:
        /* <DEDUP_REMOVED lines=15> */
.L_x_170:


//--------------------- .nv.shared.compute_te_matrix_batched_kernel --------------------------
	.section	.nv.shared.compute_te_matrix_batched_kernel,"aw",@nobits
	.sectionflags	@""
	.align	8
.nv.shared.compute_te_matrix_batched_kernel:
	.zero		5664


//--------------------- .nv.shared.reserved.0     --------------------------
	.section	.nv.shared.reserved.0,"aw",@nobits
	.weak		__nv_reservedSMEM_offset_0_alias
	.size		__nv_reservedSMEM_offset_0_alias, 0, 64
	.other		__nv_reservedSMEM_offset_0_alias,@"STO_CUDA_RESERVED_SHARED STV_DEFAULT"
__nv_reservedSMEM_offset_0_alias:
	.zero		0
	.zero		64


//--------------------- .nv.shared.compute_global_minmax_batched_kernel --------------------------
	.section	.nv.shared.compute_global_minmax_batched_kernel,"aw",@nobits
	.sectionflags	@""
	.align	8
.nv.shared.compute_global_minmax_batched_kernel:
	.zero		5120


//--------------------- .nv.shared.compute_transfer_entropy_kernel --------------------------
	.section	.nv.shared.compute_transfer_entropy_kernel,"aw",@nobits
	.sectionflags	@""
	.align	8
.nv.shared.compute_transfer_entropy_kernel:
	.zero		3072


//--------------------- .nv.shared.compute_minmax_kernel --------------------------
	.section	.nv.shared.compute_minmax_kernel,"aw",@nobits
	.sectionflags	@""
	.align	8
.nv.shared.compute_minmax_kernel:
	.zero		5120


//--------------------- .nv.constant0.compute_te_matrix_batched_kernel --------------------------
	.section	.nv.constant0.compute_te_matrix_batched_kernel,"a",@progbits
	.sectionflags	@""
	.align	4
.nv.constant0.compute_te_matrix_batched_kernel:
	.zero		952


//--------------------- .nv.constant0.compute_global_minmax_batched_kernel --------------------------
	.section	.nv.constant0.compute_global_minmax_batched_kernel,"a",@progbits
	.sectionflags	@""
	.align	4
.nv.constant0.compute_global_minmax_batched_kernel:
	.zero		928


//--------------------- .nv.constant0.build_histogram_2d_xp_yp_kernel --------------------------
	.section	.nv.constant0.build_histogram_2d_xp_yp_kernel,"a",@progbits
	.sectionflags	@""
	.align	4
.nv.constant0.build_histogram_2d_xp_yp_kernel:
	.zero		968


//--------------------- .nv.constant0.build_histogram_1d_kernel --------------------------
	.section	.nv.constant0.build_histogram_1d_kernel,"a",@progbits
	.sectionflags	@""
	.align	4
.nv.constant0.build_histogram_1d_kernel:
	.zero		944


//--------------------- .nv.constant0.compute_transfer_entropy_kernel --------------------------
	.section	.nv.constant0.compute_transfer_entropy_kernel,"a",@progbits
	.sectionflags	@""
	.align	4
.nv.constant0.compute_transfer_entropy_kernel:
	.zero		944


//--------------------- .nv.constant0.build_histogram_2d_kernel --------------------------
	.section	.nv.constant0.build_histogram_2d_kernel,"a",@progbits
	.sectionflags	@""
	.align	4
.nv.constant0.build_histogram_2d_kernel:
	.zero		944


//--------------------- .nv.constant0.build_histogram_3d_kernel --------------------------
	.section	.nv.constant0.build_histogram_3d_kernel,"a",@progbits
	.sectionflags	@""
	.align	4
.nv.constant0.build_histogram_3d_kernel:
	.zero		968


//--------------------- .nv.constant0.compute_minmax_kernel --------------------------
	.section	.nv.constant0.compute_minmax_kernel,"a",@progbits
	.sectionflags	@""
	.align	4
.nv.constant0.compute_minmax_kernel:
	.zero		928


//--------------------- SYMBOLS --------------------------

	.type		.nv.reservedSmem.offset0,@object
	.size		.nv.reservedSmem.offset0,0x4
	.type		.nv.reservedSmem.cap,@object
	.size		.nv.reservedSmem.cap,0x4
